//
// Generated by NVIDIA NVVM Compiler
//
// Compiler Build ID: CL-36424714
// Cuda compilation tools, release 13.0, V13.0.88
// Based on NVVM 20.0.0
//

.version 9.0
.target sm_100
.address_size 64

	// .globl	setup_kernel
.global .align 4 .b8 precalc_xorwow_matrix[102400];
.global .align 4 .b8 precalc_xorwow_offset_matrix[102400];
.global .align 4 .b8 mrg32k3aM1[2304];
.global .align 4 .b8 mrg32k3aM2[2304];
.global .align 4 .b8 mrg32k3aM1SubSeq[2016];
.global .align 4 .b8 mrg32k3aM2SubSeq[2016];
.global .align 4 .b8 mrg32k3aM1Seq[2304];
.global .align 4 .b8 mrg32k3aM2Seq[2304];
.const .align 8 .b8 __cr_lgamma_table[72];

.visible .entry setup_kernel(
	.param .u64 .ptr .align 1 setup_kernel_param_0,
	.param .u64 .ptr .align 1 setup_kernel_param_1,
	.param .u32 setup_kernel_param_2
)
{
	.reg .pred 	%p<26>;
	.reg .b32 	%r<421>;
	.reg .b64 	%rd<22>;

	ld.param.u64 	%rd8, [setup_kernel_param_0];
	ld.param.u64 	%rd9, [setup_kernel_param_1];
	ld.param.u32 	%r183, [setup_kernel_param_2];
	mov.u32 	%r184, %ctaid.x;
	mov.u32 	%r185, %ctaid.y;
	mov.u32 	%r186, %nctaid.x;
	mad.lo.s32 	%r187, %r185, %r186, %r184;
	mov.u32 	%r188, %ntid.x;
	mov.u32 	%r189, %ntid.y;
	mov.u32 	%r190, %ntid.z;
	mov.u32 	%r191, %tid.z;
	mov.u32 	%r192, %tid.y;
	mov.u32 	%r193, %tid.x;
	mad.lo.s32 	%r194, %r187, %r190, %r191;
	mad.lo.s32 	%r195, %r194, %r189, %r192;
	mad.lo.s32 	%r1, %r195, %r188, %r193;
	setp.ge.s32 	%p1, %r1, %r183;
	@%p1 bra 	$L__BB0_44;
	cvta.to.global.u64 	%rd10, %rd9;
	cvta.to.global.u64 	%rd11, %rd8;
	cvt.s64.s32 	%rd21, %r1;
	mul.wide.s32 	%rd12, %r1, 4;
	add.s64 	%rd13, %rd10, %rd12;
	ld.global.u32 	%r196, [%rd13];
	mul.wide.s32 	%rd14, %r1, 48;
	add.s64 	%rd2, %rd11, %rd14;
	xor.b32  	%r197, %r196, -1429050551;
	mul.lo.s32 	%r198, %r197, 1099087573;
	setp.gt.s32 	%p2, %r196, -1;
	selp.b32 	%r199, -644748465, -1947113066, %p2;
	add.s32 	%r200, %r199, %r198;
	add.s32 	%r201, %r200, 6615241;
	add.s32 	%r202, %r198, 123456789;
	st.global.v2.u32 	[%rd2], {%r201, %r202};
	xor.b32  	%r203, %r198, 362436069;
	add.s32 	%r204, %r199, 521288629;
	st.global.v2.u32 	[%rd2+8], {%r203, %r204};
	xor.b32  	%r205, %r199, 88675123;
	add.s32 	%r206, %r198, 5783321;
	st.global.v2.u32 	[%rd2+16], {%r205, %r206};
	setp.eq.s32 	%p3, %r1, 0;
	@%p3 bra 	$L__BB0_43;
	mov.b32 	%r327, 0;
	mov.u64 	%rd16, precalc_xorwow_matrix;
$L__BB0_3:
	and.b64  	%rd4, %rd21, 3;
	setp.eq.s64 	%p4, %rd4, 0;
	@%p4 bra 	$L__BB0_42;
	mul.wide.u32 	%rd15, %r327, 3200;
	add.s64 	%rd5, %rd16, %rd15;
	cvt.u32.u64 	%r3, %rd4;
	mov.b32 	%r328, 0;
$L__BB0_5:
	mov.b32 	%r341, 0;
	mov.u32 	%r342, %r341;
	mov.u32 	%r343, %r341;
	mov.u32 	%r344, %r341;
	mov.u32 	%r345, %r341;
	mov.u32 	%r334, %r341;
$L__BB0_6:
	mul.wide.u32 	%rd17, %r334, 4;
	add.s64 	%rd18, %rd2, %rd17;
	ld.global.u32 	%r11, [%rd18+4];
	shl.b32 	%r12, %r334, 5;
	mov.b32 	%r340, 0;
$L__BB0_7:
	.pragma "nounroll";
	shr.u32 	%r211, %r11, %r340;
	and.b32  	%r212, %r211, 1;
	setp.eq.b32 	%p5, %r212, 1;
	not.pred 	%p6, %p5;
	add.s32 	%r213, %r12, %r340;
	mul.lo.s32 	%r214, %r213, 5;
	mul.wide.u32 	%rd19, %r214, 4;
	add.s64 	%rd6, %rd5, %rd19;
	@%p6 bra 	$L__BB0_9;
	ld.global.u32 	%r215, [%rd6];
	xor.b32  	%r345, %r345, %r215;
	ld.global.u32 	%r216, [%rd6+4];
	xor.b32  	%r344, %r344, %r216;
	ld.global.u32 	%r217, [%rd6+8];
	xor.b32  	%r343, %r343, %r217;
	ld.global.u32 	%r218, [%rd6+12];
	xor.b32  	%r342, %r342, %r218;
	ld.global.u32 	%r219, [%rd6+16];
	xor.b32  	%r341, %r341, %r219;
$L__BB0_9:
	and.b32  	%r221, %r211, 2;
	setp.eq.s32 	%p7, %r221, 0;
	@%p7 bra 	$L__BB0_11;
	ld.global.u32 	%r222, [%rd6+20];
	xor.b32  	%r345, %r345, %r222;
	ld.global.u32 	%r223, [%rd6+24];
	xor.b32  	%r344, %r344, %r223;
	ld.global.u32 	%r224, [%rd6+28];
	xor.b32  	%r343, %r343, %r224;
	ld.global.u32 	%r225, [%rd6+32];
	xor.b32  	%r342, %r342, %r225;
	ld.global.u32 	%r226, [%rd6+36];
	xor.b32  	%r341, %r341, %r226;
$L__BB0_11:
	and.b32  	%r228, %r211, 4;
	setp.eq.s32 	%p8, %r228, 0;
	@%p8 bra 	$L__BB0_13;
	ld.global.u32 	%r229, [%rd6+40];
	xor.b32  	%r345, %r345, %r229;
	ld.global.u32 	%r230, [%rd6+44];
	xor.b32  	%r344, %r344, %r230;
	ld.global.u32 	%r231, [%rd6+48];
	xor.b32  	%r343, %r343, %r231;
	ld.global.u32 	%r232, [%rd6+52];
	xor.b32  	%r342, %r342, %r232;
	ld.global.u32 	%r233, [%rd6+56];
	xor.b32  	%r341, %r341, %r233;
$L__BB0_13:
	and.b32  	%r235, %r211, 8;
	setp.eq.s32 	%p9, %r235, 0;
	@%p9 bra 	$L__BB0_15;
	ld.global.u32 	%r236, [%rd6+60];
	xor.b32  	%r345, %r345, %r236;
	ld.global.u32 	%r237, [%rd6+64];
	xor.b32  	%r344, %r344, %r237;
	ld.global.u32 	%r238, [%rd6+68];
	xor.b32  	%r343, %r343, %r238;
	ld.global.u32 	%r239, [%rd6+72];
	xor.b32  	%r342, %r342, %r239;
	ld.global.u32 	%r240, [%rd6+76];
	xor.b32  	%r341, %r341, %r240;
$L__BB0_15:
	and.b32  	%r242, %r211, 16;
	setp.eq.s32 	%p10, %r242, 0;
	@%p10 bra 	$L__BB0_17;
	ld.global.u32 	%r243, [%rd6+80];
	xor.b32  	%r345, %r345, %r243;
	ld.global.u32 	%r244, [%rd6+84];
	xor.b32  	%r344, %r344, %r244;
	ld.global.u32 	%r245, [%rd6+88];
	xor.b32  	%r343, %r343, %r245;
	ld.global.u32 	%r246, [%rd6+92];
	xor.b32  	%r342, %r342, %r246;
	ld.global.u32 	%r247, [%rd6+96];
	xor.b32  	%r341, %r341, %r247;
$L__BB0_17:
	and.b32  	%r249, %r211, 32;
	setp.eq.s32 	%p11, %r249, 0;
	@%p11 bra 	$L__BB0_19;
	ld.global.u32 	%r250, [%rd6+100];
	xor.b32  	%r345, %r345, %r250;
	ld.global.u32 	%r251, [%rd6+104];
	xor.b32  	%r344, %r344, %r251;
	ld.global.u32 	%r252, [%rd6+108];
	xor.b32  	%r343, %r343, %r252;
	ld.global.u32 	%r253, [%rd6+112];
	xor.b32  	%r342, %r342, %r253;
	ld.global.u32 	%r254, [%rd6+116];
	xor.b32  	%r341, %r341, %r254;
$L__BB0_19:
	and.b32  	%r256, %r211, 64;
	setp.eq.s32 	%p12, %r256, 0;
	@%p12 bra 	$L__BB0_21;
	ld.global.u32 	%r257, [%rd6+120];
	xor.b32  	%r345, %r345, %r257;
	ld.global.u32 	%r258, [%rd6+124];
	xor.b32  	%r344, %r344, %r258;
	ld.global.u32 	%r259, [%rd6+128];
	xor.b32  	%r343, %r343, %r259;
	ld.global.u32 	%r260, [%rd6+132];
	xor.b32  	%r342, %r342, %r260;
	ld.global.u32 	%r261, [%rd6+136];
	xor.b32  	%r341, %r341, %r261;
$L__BB0_21:
	and.b32  	%r263, %r211, 128;
	setp.eq.s32 	%p13, %r263, 0;
	@%p13 bra 	$L__BB0_23;
	ld.global.u32 	%r264, [%rd6+140];
	xor.b32  	%r345, %r345, %r264;
	ld.global.u32 	%r265, [%rd6+144];
	xor.b32  	%r344, %r344, %r265;
	ld.global.u32 	%r266, [%rd6+148];
	xor.b32  	%r343, %r343, %r266;
	ld.global.u32 	%r267, [%rd6+152];
	xor.b32  	%r342, %r342, %r267;
	ld.global.u32 	%r268, [%rd6+156];
	xor.b32  	%r341, %r341, %r268;
$L__BB0_23:
	and.b32  	%r270, %r211, 256;
	setp.eq.s32 	%p14, %r270, 0;
	@%p14 bra 	$L__BB0_25;
	ld.global.u32 	%r271, [%rd6+160];
	xor.b32  	%r345, %r345, %r271;
	ld.global.u32 	%r272, [%rd6+164];
	xor.b32  	%r344, %r344, %r272;
	ld.global.u32 	%r273, [%rd6+168];
	xor.b32  	%r343, %r343, %r273;
	ld.global.u32 	%r274, [%rd6+172];
	xor.b32  	%r342, %r342, %r274;
	ld.global.u32 	%r275, [%rd6+176];
	xor.b32  	%r341, %r341, %r275;
$L__BB0_25:
	and.b32  	%r277, %r211, 512;
	setp.eq.s32 	%p15, %r277, 0;
	@%p15 bra 	$L__BB0_27;
	ld.global.u32 	%r278, [%rd6+180];
	xor.b32  	%r345, %r345, %r278;
	ld.global.u32 	%r279, [%rd6+184];
	xor.b32  	%r344, %r344, %r279;
	ld.global.u32 	%r280, [%rd6+188];
	xor.b32  	%r343, %r343, %r280;
	ld.global.u32 	%r281, [%rd6+192];
	xor.b32  	%r342, %r342, %r281;
	ld.global.u32 	%r282, [%rd6+196];
	xor.b32  	%r341, %r341, %r282;
$L__BB0_27:
	and.b32  	%r284, %r211, 1024;
	setp.eq.s32 	%p16, %r284, 0;
	@%p16 bra 	$L__BB0_29;
	ld.global.u32 	%r285, [%rd6+200];
	xor.b32  	%r345, %r345, %r285;
	ld.global.u32 	%r286, [%rd6+204];
	xor.b32  	%r344, %r344, %r286;
	ld.global.u32 	%r287, [%rd6+208];
	xor.b32  	%r343, %r343, %r287;
	ld.global.u32 	%r288, [%rd6+212];
	xor.b32  	%r342, %r342, %r288;
	ld.global.u32 	%r289, [%rd6+216];
	xor.b32  	%r341, %r341, %r289;
$L__BB0_29:
	and.b32  	%r291, %r211, 2048;
	setp.eq.s32 	%p17, %r291, 0;
	@%p17 bra 	$L__BB0_31;
	ld.global.u32 	%r292, [%rd6+220];
	xor.b32  	%r345, %r345, %r292;
	ld.global.u32 	%r293, [%rd6+224];
	xor.b32  	%r344, %r344, %r293;
	ld.global.u32 	%r294, [%rd6+228];
	xor.b32  	%r343, %r343, %r294;
	ld.global.u32 	%r295, [%rd6+232];
	xor.b32  	%r342, %r342, %r295;
	ld.global.u32 	%r296, [%rd6+236];
	xor.b32  	%r341, %r341, %r296;
$L__BB0_31:
	and.b32  	%r298, %r211, 4096;
	setp.eq.s32 	%p18, %r298, 0;
	@%p18 bra 	$L__BB0_33;
	ld.global.u32 	%r299, [%rd6+240];
	xor.b32  	%r345, %r345, %r299;
	ld.global.u32 	%r300, [%rd6+244];
	xor.b32  	%r344, %r344, %r300;
	ld.global.u32 	%r301, [%rd6+248];
	xor.b32  	%r343, %r343, %r301;
	ld.global.u32 	%r302, [%rd6+252];
	xor.b32  	%r342, %r342, %r302;
	ld.global.u32 	%r303, [%rd6+256];
	xor.b32  	%r341, %r341, %r303;
$L__BB0_33:
	and.b32  	%r305, %r211, 8192;
	setp.eq.s32 	%p19, %r305, 0;
	@%p19 bra 	$L__BB0_35;
	ld.global.u32 	%r306, [%rd6+260];
	xor.b32  	%r345, %r345, %r306;
	ld.global.u32 	%r307, [%rd6+264];
	xor.b32  	%r344, %r344, %r307;
	ld.global.u32 	%r308, [%rd6+268];
	xor.b32  	%r343, %r343, %r308;
	ld.global.u32 	%r309, [%rd6+272];
	xor.b32  	%r342, %r342, %r309;
	ld.global.u32 	%r310, [%rd6+276];
	xor.b32  	%r341, %r341, %r310;
$L__BB0_35:
	and.b32  	%r312, %r211, 16384;
	setp.eq.s32 	%p20, %r312, 0;
	@%p20 bra 	$L__BB0_37;
	ld.global.u32 	%r313, [%rd6+280];
	xor.b32  	%r345, %r345, %r313;
	ld.global.u32 	%r314, [%rd6+284];
	xor.b32  	%r344, %r344, %r314;
	ld.global.u32 	%r315, [%rd6+288];
	xor.b32  	%r343, %r343, %r315;
	ld.global.u32 	%r316, [%rd6+292];
	xor.b32  	%r342, %r342, %r316;
	ld.global.u32 	%r317, [%rd6+296];
	xor.b32  	%r341, %r341, %r317;
$L__BB0_37:
	and.b32  	%r319, %r211, 32768;
	setp.eq.s32 	%p21, %r319, 0;
	@%p21 bra 	$L__BB0_39;
	ld.global.u32 	%r320, [%rd6+300];
	xor.b32  	%r345, %r345, %r320;
	ld.global.u32 	%r321, [%rd6+304];
	xor.b32  	%r344, %r344, %r321;
	ld.global.u32 	%r322, [%rd6+308];
	xor.b32  	%r343, %r343, %r322;
	ld.global.u32 	%r323, [%rd6+312];
	xor.b32  	%r342, %r342, %r323;
	ld.global.u32 	%r324, [%rd6+316];
	xor.b32  	%r341, %r341, %r324;
$L__BB0_39:
	add.s32 	%r340, %r340, 16;
	setp.ne.s32 	%p22, %r340, 32;
	@%p22 bra 	$L__BB0_7;
	mad.lo.s32 	%r325, %r334, -31, %r12;
	add.s32 	%r334, %r325, 1;
	setp.ne.s32 	%p23, %r334, 5;
	@%p23 bra 	$L__BB0_6;
	st.global.u32 	[%rd2+4], %r345;
	st.global.u32 	[%rd2+8], %r344;
	st.global.u32 	[%rd2+12], %r343;
	st.global.u32 	[%rd2+16], %r342;
	st.global.u32 	[%rd2+20], %r341;
	add.s32 	%r328, %r328, 1;
	setp.lt.u32 	%p24, %r328, %r3;
	@%p24 bra 	$L__BB0_5;
$L__BB0_42:
	shr.u64 	%rd7, %rd21, 2;
	add.s32 	%r327, %r327, 1;
	setp.gt.u64 	%p25, %rd21, 3;
	mov.u64 	%rd21, %rd7;
	@%p25 bra 	$L__BB0_3;
$L__BB0_43:
	mov.b32 	%r326, 0;
	st.global.v2.u32 	[%rd2+24], {%r326, %r326};
	st.global.u32 	[%rd2+32], %r326;
	mov.b64 	%rd20, 0;
	st.global.u64 	[%rd2+40], %rd20;
$L__BB0_44:
	ret;

}
	// .globl	rgamma_kernel
.visible .entry rgamma_kernel(
	.param .u64 .ptr .align 1 rgamma_kernel_param_0,
	.param .u32 rgamma_kernel_param_1,
	.param .u64 .ptr .align 1 rgamma_kernel_param_2,
	.param .u32 rgamma_kernel_param_3,
	.param .f32 rgamma_kernel_param_4,
	.param .f32 rgamma_kernel_param_5
)
{
	.reg .pred 	%p<74>;
	.reg .b32 	%r<297>;
	.reg .b32 	%f<398>;
	.reg .b64 	%rd<26>;
	.reg .b64 	%fd<154>;

	ld.param.u64 	%rd4, [rgamma_kernel_param_0];
	ld.param.u32 	%r64, [rgamma_kernel_param_1];
	ld.param.u64 	%rd5, [rgamma_kernel_param_2];
	ld.param.u32 	%r65, [rgamma_kernel_param_3];
	ld.param.f32 	%f55, [rgamma_kernel_param_4];
	ld.param.f32 	%f56, [rgamma_kernel_param_5];
	cvta.to.global.u64 	%rd1, %rd5;
	mov.u32 	%r66, %ctaid.x;
	mov.u32 	%r67, %ctaid.y;
	mov.u32 	%r68, %nctaid.x;
	mad.lo.s32 	%r69, %r67, %r68, %r66;
	mov.u32 	%r70, %ntid.x;
	mov.u32 	%r71, %ntid.y;
	mov.u32 	%r72, %ntid.z;
	mov.u32 	%r73, %tid.z;
	mov.u32 	%r74, %tid.y;
	mov.u32 	%r75, %tid.x;
	mad.lo.s32 	%r76, %r69, %r72, %r73;
	mad.lo.s32 	%r77, %r76, %r71, %r74;
	mad.lo.s32 	%r1, %r77, %r70, %r75;
	setp.ge.s32 	%p1, %r1, %r64;
	@%p1 bra 	$L__BB1_72;
	div.s32 	%r3, %r65, %r64;
	mul.lo.s32 	%r78, %r3, %r64;
	sub.s32 	%r2, %r65, %r78;
	add.s32 	%r273, %r3, 1;
	setp.ge.s32 	%p2, %r1, %r2;
	@%p2 bra 	$L__BB1_3;
	mul.lo.s32 	%r272, %r273, %r1;
	bra.uni 	$L__BB1_4;
$L__BB1_3:
	sub.s32 	%r79, %r1, %r2;
	mul.lo.s32 	%r80, %r3, %r79;
	mad.lo.s32 	%r272, %r273, %r2, %r80;
	mov.u32 	%r273, %r3;
$L__BB1_4:
	setp.lt.s32 	%p3, %r273, 1;
	@%p3 bra 	$L__BB1_72;
	setp.lt.f32 	%p4, %f55, 0f3F800000;
	add.f32 	%f385, %f55, 0fBF000000;
	cvta.to.global.u64 	%rd6, %rd4;
	mul.wide.s32 	%rd7, %r1, 48;
	add.s64 	%rd2, %rd6, %rd7;
	rcp.rn.f32 	%f57, %f55;
	fma.rn.f32 	%f58, %f57, 0f397E2CC1, 0f3980821B;
	fma.rn.f32 	%f59, %f57, %f58, 0fB89AF006;
	fma.rn.f32 	%f60, %f57, %f59, 0f3ABCE6FC;
	fma.rn.f32 	%f61, %f57, %f60, 0f3C034463;
	fma.rn.f32 	%f62, %f57, %f61, 0f3CAAA6C8;
	fma.rn.f32 	%f63, %f57, %f62, 0f3D2AAAB1;
	mul.f32 	%f389, %f57, %f63;
	cvt.f64.f32 	%fd1, %f55;
	mov.b32 	%r81, 1127219200;
	mov.b32 	%r82, -2147483648;
	mov.b64 	%fd2, {%r82, %r81};
	fma.rn.f32 	%f3, %f55, 0f3EBC5AB2, 0f3F800000;
	@%p4 bra 	$L__BB1_11;
	mov.b32 	%r282, 0;
	mov.f32 	%f388, 0f00000000;
	mov.f32 	%f383, %f388;
$L__BB1_7:
	setp.eq.f32 	%p5, %f55, %f383;
	@%p5 bra 	$L__BB1_9;
	sqrt.rn.f32 	%f384, %f385;
	cvt.f64.f32 	%fd35, %f384;
	fma.rn.f64 	%fd36, %fd35, 0dC028000000000000, 0d4016A09E60000000;
	cvt.rn.f32.f64 	%f386, %fd36;
	mov.f32 	%f383, %f55;
$L__BB1_9:
	ld.global.u32 	%r84, [%rd2+24];
	setp.eq.s32 	%p6, %r84, 1;
	@%p6 bra 	$L__BB1_32;
	ld.global.v2.u32 	{%r85, %r86}, [%rd2];
	shr.u32 	%r87, %r86, 2;
	xor.b32  	%r88, %r87, %r86;
	ld.global.v2.u32 	{%r89, %r90}, [%rd2+8];
	ld.global.v2.u32 	{%r91, %r92}, [%rd2+16];
	shl.b32 	%r93, %r92, 4;
	shl.b32 	%r94, %r88, 1;
	xor.b32  	%r95, %r94, %r93;
	xor.b32  	%r96, %r95, %r88;
	xor.b32  	%r97, %r96, %r92;
	add.s32 	%r98, %r85, %r97;
	add.s32 	%r99, %r98, 362437;
	shr.u32 	%r100, %r89, 2;
	xor.b32  	%r101, %r100, %r89;
	st.global.v2.u32 	[%rd2+8], {%r91, %r92};
	shl.b32 	%r102, %r97, 4;
	shl.b32 	%r103, %r101, 1;
	xor.b32  	%r104, %r103, %r102;
	xor.b32  	%r105, %r104, %r101;
	xor.b32  	%r106, %r105, %r97;
	st.global.v2.u32 	[%rd2+16], {%r97, %r106};
	add.s32 	%r107, %r85, 724874;
	st.global.v2.u32 	[%rd2], {%r107, %r90};
	add.s32 	%r108, %r106, %r107;
	cvt.rn.f32.u32 	%f66, %r99;
	fma.rn.f32 	%f67, %f66, 0f2F800000, 0f2F000000;
	cvt.rn.f32.u32 	%f68, %r108;
	fma.rn.f32 	%f69, %f68, 0f30C90FDB, 0f30490FDB;
	setp.lt.f32 	%p7, %f67, 0f00800000;
	mul.f32 	%f70, %f67, 0f4B000000;
	selp.f32 	%f71, %f70, %f67, %p7;
	selp.f32 	%f72, 0fC1B80000, 0f00000000, %p7;
	mov.b32 	%r109, %f71;
	add.s32 	%r110, %r109, -1059760811;
	and.b32  	%r111, %r110, -8388608;
	sub.s32 	%r112, %r109, %r111;
	mov.b32 	%f73, %r112;
	cvt.rn.f32.s32 	%f74, %r111;
	fma.rn.f32 	%f75, %f74, 0f34000000, %f72;
	add.f32 	%f76, %f73, 0fBF800000;
	fma.rn.f32 	%f77, %f76, 0fBE055027, 0f3E1039F6;
	fma.rn.f32 	%f78, %f77, %f76, 0fBDF8CDCC;
	fma.rn.f32 	%f79, %f78, %f76, 0f3E0F2955;
	fma.rn.f32 	%f80, %f79, %f76, 0fBE2AD8B9;
	fma.rn.f32 	%f81, %f80, %f76, 0f3E4CED0B;
	fma.rn.f32 	%f82, %f81, %f76, 0fBE7FFF22;
	fma.rn.f32 	%f83, %f82, %f76, 0f3EAAAA78;
	fma.rn.f32 	%f84, %f83, %f76, 0fBF000000;
	mul.f32 	%f85, %f76, %f84;
	fma.rn.f32 	%f86, %f85, %f76, %f76;
	fma.rn.f32 	%f87, %f75, 0f3F317218, %f86;
	setp.gt.u32 	%p8, %r109, 2139095039;
	fma.rn.f32 	%f88, %f71, 0f7F800000, 0f7F800000;
	selp.f32 	%f89, %f88, %f87, %p8;
	setp.eq.f32 	%p9, %f71, 0f00000000;
	mul.f32 	%f90, %f89, 0fC0000000;
	selp.f32 	%f91, 0f7F800000, %f90, %p9;
	sqrt.rn.f32 	%f92, %f91;
	sin.approx.f32 	%f93, %f69;
	cos.approx.f32 	%f94, %f69;
	mul.f32 	%f28, %f92, %f93;
	mul.f32 	%f95, %f92, %f94;
	st.global.f32 	[%rd2+32], %f95;
	mov.b32 	%r113, 1;
	st.global.u32 	[%rd2+24], %r113;
	bra.uni 	$L__BB1_33;
$L__BB1_11:
	setp.eq.f32 	%p42, %f55, 0f00000000;
	@%p42 bra 	$L__BB1_16;
	mov.f64 	%fd142, 0d3FF0000000000000;
	sub.f64 	%fd3, %fd142, %fd1;
	mov.b32 	%r279, 0;
$L__BB1_13:
	ld.global.u32 	%r280, [%rd2+24];
$L__BB1_14:
	setp.eq.s32 	%p43, %r280, 1;
	@%p43 bra 	$L__BB1_27;
	ld.global.v2.u32 	{%r181, %r182}, [%rd2];
	shr.u32 	%r183, %r182, 2;
	xor.b32  	%r184, %r183, %r182;
	ld.global.v2.u32 	{%r185, %r186}, [%rd2+8];
	ld.global.v2.u32 	{%r187, %r188}, [%rd2+16];
	shl.b32 	%r189, %r188, 4;
	shl.b32 	%r190, %r184, 1;
	xor.b32  	%r191, %r190, %r189;
	xor.b32  	%r192, %r191, %r184;
	xor.b32  	%r193, %r192, %r188;
	add.s32 	%r194, %r181, %r193;
	add.s32 	%r195, %r194, 362437;
	shr.u32 	%r196, %r185, 2;
	xor.b32  	%r197, %r196, %r185;
	st.global.v2.u32 	[%rd2+8], {%r187, %r188};
	shl.b32 	%r198, %r193, 4;
	shl.b32 	%r199, %r197, 1;
	xor.b32  	%r200, %r199, %r198;
	xor.b32  	%r201, %r200, %r197;
	xor.b32  	%r202, %r201, %r193;
	st.global.v2.u32 	[%rd2+16], {%r193, %r202};
	add.s32 	%r203, %r181, 724874;
	st.global.v2.u32 	[%rd2], {%r203, %r186};
	add.s32 	%r204, %r202, %r203;
	cvt.rn.f32.u32 	%f218, %r195;
	fma.rn.f32 	%f219, %f218, 0f2F800000, 0f2F000000;
	cvt.rn.f32.u32 	%f220, %r204;
	fma.rn.f32 	%f221, %f220, 0f30C90FDB, 0f30490FDB;
	setp.lt.f32 	%p44, %f219, 0f00800000;
	mul.f32 	%f222, %f219, 0f4B000000;
	selp.f32 	%f223, %f222, %f219, %p44;
	selp.f32 	%f224, 0fC1B80000, 0f00000000, %p44;
	mov.b32 	%r205, %f223;
	add.s32 	%r206, %r205, -1059760811;
	and.b32  	%r207, %r206, -8388608;
	sub.s32 	%r208, %r205, %r207;
	mov.b32 	%f225, %r208;
	cvt.rn.f32.s32 	%f226, %r207;
	fma.rn.f32 	%f227, %f226, 0f34000000, %f224;
	add.f32 	%f228, %f225, 0fBF800000;
	fma.rn.f32 	%f229, %f228, 0fBE055027, 0f3E1039F6;
	fma.rn.f32 	%f230, %f229, %f228, 0fBDF8CDCC;
	fma.rn.f32 	%f231, %f230, %f228, 0f3E0F2955;
	fma.rn.f32 	%f232, %f231, %f228, 0fBE2AD8B9;
	fma.rn.f32 	%f233, %f232, %f228, 0f3E4CED0B;
	fma.rn.f32 	%f234, %f233, %f228, 0fBE7FFF22;
	fma.rn.f32 	%f235, %f234, %f228, 0f3EAAAA78;
	fma.rn.f32 	%f236, %f235, %f228, 0fBF000000;
	mul.f32 	%f237, %f228, %f236;
	fma.rn.f32 	%f238, %f237, %f228, %f228;
	fma.rn.f32 	%f239, %f227, 0f3F317218, %f238;
	setp.gt.u32 	%p45, %r205, 2139095039;
	fma.rn.f32 	%f240, %f223, 0f7F800000, 0f7F800000;
	selp.f32 	%f241, %f240, %f239, %p45;
	setp.eq.f32 	%p46, %f223, 0f00000000;
	mul.f32 	%f242, %f241, 0fC0000000;
	selp.f32 	%f243, 0f7F800000, %f242, %p46;
	sqrt.rn.f32 	%f244, %f243;
	sin.approx.f32 	%f245, %f221;
	cos.approx.f32 	%f246, %f221;
	mul.f32 	%f372, %f244, %f245;
	mul.f32 	%f247, %f244, %f246;
	st.global.f32 	[%rd2+32], %f247;
	mov.b32 	%r280, 1;
	st.global.u32 	[%rd2+24], %r280;
	bra.uni 	$L__BB1_28;
$L__BB1_16:
	and.b32  	%r9, %r273, 7;
	setp.lt.u32 	%p66, %r273, 8;
	mov.b32 	%r277, 0;
	@%p66 bra 	$L__BB1_19;
	and.b32  	%r277, %r273, 2147483640;
	neg.s32 	%r275, %r277;
	add.s64 	%rd3, %rd1, 16;
	mov.u32 	%r274, %r272;
$L__BB1_18:
	.pragma "nounroll";
	mul.wide.s32 	%rd18, %r274, 4;
	add.s64 	%rd19, %rd3, %rd18;
	mov.b32 	%r264, 0;
	st.global.u32 	[%rd19+-16], %r264;
	st.global.u32 	[%rd19+-12], %r264;
	st.global.u32 	[%rd19+-8], %r264;
	st.global.u32 	[%rd19+-4], %r264;
	st.global.u32 	[%rd19], %r264;
	st.global.u32 	[%rd19+4], %r264;
	st.global.u32 	[%rd19+8], %r264;
	st.global.u32 	[%rd19+12], %r264;
	add.s32 	%r275, %r275, 8;
	add.s32 	%r274, %r274, 8;
	setp.ne.s32 	%p67, %r275, 0;
	@%p67 bra 	$L__BB1_18;
$L__BB1_19:
	setp.eq.s32 	%p68, %r9, 0;
	@%p68 bra 	$L__BB1_72;
	and.b32  	%r17, %r273, 3;
	setp.lt.u32 	%p69, %r9, 4;
	@%p69 bra 	$L__BB1_22;
	add.s32 	%r265, %r277, %r272;
	mul.wide.s32 	%rd20, %r265, 4;
	add.s64 	%rd21, %rd1, %rd20;
	mov.b32 	%r266, 0;
	st.global.u32 	[%rd21], %r266;
	st.global.u32 	[%rd21+4], %r266;
	st.global.u32 	[%rd21+8], %r266;
	st.global.u32 	[%rd21+12], %r266;
	add.s32 	%r277, %r277, 4;
$L__BB1_22:
	setp.eq.s32 	%p70, %r17, 0;
	@%p70 bra 	$L__BB1_72;
	setp.eq.s32 	%p71, %r17, 1;
	@%p71 bra 	$L__BB1_25;
	add.s32 	%r267, %r277, %r272;
	mul.wide.s32 	%rd22, %r267, 4;
	add.s64 	%rd23, %rd1, %rd22;
	mov.b32 	%r268, 0;
	st.global.u32 	[%rd23], %r268;
	st.global.u32 	[%rd23+4], %r268;
	add.s32 	%r277, %r277, 2;
$L__BB1_25:
	and.b32  	%r269, %r273, 1;
	setp.eq.b32 	%p72, %r269, 1;
	not.pred 	%p73, %p72;
	@%p73 bra 	$L__BB1_72;
	add.s32 	%r270, %r277, %r272;
	mul.wide.s32 	%rd24, %r270, 4;
	add.s64 	%rd25, %rd1, %rd24;
	mov.b32 	%r271, 0;
	st.global.u32 	[%rd25], %r271;
	bra.uni 	$L__BB1_72;
$L__BB1_27:
	mov.b32 	%r280, 0;
	st.global.u32 	[%rd2+24], %r280;
	ld.global.f32 	%f372, [%rd2+32];
$L__BB1_28:
	mul.f32 	%f7, %f3, %f372;
	setp.ltu.f32 	%p47, %f7, 0f3F800000;
	@%p47 bra 	$L__BB1_30;
	sub.f32 	%f248, %f3, %f7;
	div.rn.f32 	%f249, %f248, %f55;
	setp.lt.f32 	%p48, %f249, 0f00800000;
	mul.f32 	%f250, %f249, 0f4B000000;
	selp.f32 	%f251, %f250, %f249, %p48;
	selp.f32 	%f252, 0fC1B80000, 0f00000000, %p48;
	mov.b32 	%r210, %f251;
	add.s32 	%r211, %r210, -1059760811;
	and.b32  	%r212, %r211, -8388608;
	sub.s32 	%r213, %r210, %r212;
	mov.b32 	%f253, %r213;
	cvt.rn.f32.s32 	%f254, %r212;
	fma.rn.f32 	%f255, %f254, 0f34000000, %f252;
	add.f32 	%f256, %f253, 0fBF800000;
	fma.rn.f32 	%f257, %f256, 0fBE055027, 0f3E1039F6;
	fma.rn.f32 	%f258, %f257, %f256, 0fBDF8CDCC;
	fma.rn.f32 	%f259, %f258, %f256, 0f3E0F2955;
	fma.rn.f32 	%f260, %f259, %f256, 0fBE2AD8B9;
	fma.rn.f32 	%f261, %f260, %f256, 0f3E4CED0B;
	fma.rn.f32 	%f262, %f261, %f256, 0fBE7FFF22;
	fma.rn.f32 	%f263, %f262, %f256, 0f3EAAAA78;
	fma.rn.f32 	%f264, %f263, %f256, 0fBF000000;
	mul.f32 	%f265, %f256, %f264;
	fma.rn.f32 	%f266, %f265, %f256, %f256;
	fma.rn.f32 	%f267, %f255, 0f3F317218, %f266;
	setp.gt.u32 	%p49, %r210, 2139095039;
	fma.rn.f32 	%f268, %f251, 0f7F800000, 0f7F800000;
	selp.f32 	%f269, %f268, %f267, %p49;
	setp.eq.f32 	%p50, %f251, 0f00000000;
	neg.f32 	%f270, %f269;
	selp.f32 	%f373, 0f7F800000, %f270, %p50;
	ld.global.v2.u32 	{%r214, %r215}, [%rd2];
	shr.u32 	%r216, %r215, 2;
	xor.b32  	%r217, %r216, %r215;
	ld.global.v2.u32 	{%r218, %r219}, [%rd2+8];
	ld.global.v2.u32 	{%r220, %r221}, [%rd2+16];
	st.global.v2.u32 	[%rd2+8], {%r219, %r220};
	shl.b32 	%r222, %r221, 4;
	shl.b32 	%r223, %r217, 1;
	xor.b32  	%r224, %r223, %r222;
	xor.b32  	%r225, %r224, %r217;
	xor.b32  	%r226, %r225, %r221;
	st.global.v2.u32 	[%rd2+16], {%r221, %r226};
	add.s32 	%r227, %r214, 362437;
	st.global.v2.u32 	[%rd2], {%r227, %r218};
	add.s32 	%r228, %r226, %r227;
	cvt.rn.f32.u32 	%f271, %r228;
	fma.rn.f32 	%f272, %f271, 0f2F800000, 0f2F000000;
	setp.lt.f32 	%p51, %f272, 0f00800000;
	mul.f32 	%f273, %f272, 0f4B000000;
	selp.f32 	%f274, %f273, %f272, %p51;
	selp.f32 	%f275, 0fC1B80000, 0f00000000, %p51;
	mov.b32 	%r229, %f274;
	add.s32 	%r230, %r229, -1059760811;
	and.b32  	%r231, %r230, -8388608;
	sub.s32 	%r232, %r229, %r231;
	mov.b32 	%f276, %r232;
	cvt.rn.f32.s32 	%f277, %r231;
	fma.rn.f32 	%f278, %f277, 0f34000000, %f275;
	add.f32 	%f279, %f276, 0fBF800000;
	fma.rn.f32 	%f280, %f279, 0fBE055027, 0f3E1039F6;
	fma.rn.f32 	%f281, %f280, %f279, 0fBDF8CDCC;
	fma.rn.f32 	%f282, %f281, %f279, 0f3E0F2955;
	fma.rn.f32 	%f283, %f282, %f279, 0fBE2AD8B9;
	fma.rn.f32 	%f284, %f283, %f279, 0f3E4CED0B;
	fma.rn.f32 	%f285, %f284, %f279, 0fBE7FFF22;
	fma.rn.f32 	%f286, %f285, %f279, 0f3EAAAA78;
	fma.rn.f32 	%f287, %f286, %f279, 0fBF000000;
	mul.f32 	%f288, %f279, %f287;
	fma.rn.f32 	%f289, %f288, %f279, %f279;
	fma.rn.f32 	%f290, %f278, 0f3F317218, %f289;
	setp.gt.u32 	%p52, %r229, 2139095039;
	fma.rn.f32 	%f291, %f274, 0f7F800000, 0f7F800000;
	selp.f32 	%f292, %f291, %f290, %p52;
	setp.eq.f32 	%p53, %f274, 0f00000000;
	selp.f32 	%f293, 0fFF800000, %f292, %p53;
	cvt.f64.f32 	%fd143, %f293;
	setp.lt.f32 	%p54, %f373, 0f00800000;
	mul.f32 	%f294, %f373, 0f4B000000;
	selp.f32 	%f295, %f294, %f373, %p54;
	selp.f32 	%f296, 0fC1B80000, 0f00000000, %p54;
	mov.b32 	%r233, %f295;
	add.s32 	%r234, %r233, -1059760811;
	and.b32  	%r235, %r234, -8388608;
	sub.s32 	%r236, %r233, %r235;
	mov.b32 	%f297, %r236;
	cvt.rn.f32.s32 	%f298, %r235;
	fma.rn.f32 	%f299, %f298, 0f34000000, %f296;
	add.f32 	%f300, %f297, 0fBF800000;
	fma.rn.f32 	%f301, %f300, 0fBE055027, 0f3E1039F6;
	fma.rn.f32 	%f302, %f301, %f300, 0fBDF8CDCC;
	fma.rn.f32 	%f303, %f302, %f300, 0f3E0F2955;
	fma.rn.f32 	%f304, %f303, %f300, 0fBE2AD8B9;
	fma.rn.f32 	%f305, %f304, %f300, 0f3E4CED0B;
	fma.rn.f32 	%f306, %f305, %f300, 0fBE7FFF22;
	fma.rn.f32 	%f307, %f306, %f300, 0f3EAAAA78;
	fma.rn.f32 	%f308, %f307, %f300, 0fBF000000;
	mul.f32 	%f309, %f300, %f308;
	fma.rn.f32 	%f310, %f309, %f300, %f300;
	fma.rn.f32 	%f311, %f299, 0f3F317218, %f310;
	setp.gt.u32 	%p55, %r233, 2139095039;
	fma.rn.f32 	%f312, %f295, 0f7F800000, 0f7F800000;
	selp.f32 	%f313, %f312, %f311, %p55;
	setp.eq.f32 	%p56, %f295, 0f00000000;
	selp.f32 	%f314, 0fFF800000, %f313, %p56;
	cvt.f64.f32 	%fd144, %f314;
	mul.f64 	%fd145, %fd3, %fd144;
	setp.ltu.f64 	%p57, %fd145, %fd143;
	@%p57 bra 	$L__BB1_14;
	bra.uni 	$L__BB1_31;
$L__BB1_30:
	setp.lt.f32 	%p58, %f7, 0f00800000;
	mul.f32 	%f315, %f7, 0f4B000000;
	selp.f32 	%f316, %f315, %f7, %p58;
	selp.f32 	%f317, 0fC1B80000, 0f00000000, %p58;
	mov.b32 	%r237, %f316;
	add.s32 	%r238, %r237, -1059760811;
	and.b32  	%r239, %r238, -8388608;
	sub.s32 	%r240, %r237, %r239;
	mov.b32 	%f318, %r240;
	cvt.rn.f32.s32 	%f319, %r239;
	fma.rn.f32 	%f320, %f319, 0f34000000, %f317;
	add.f32 	%f321, %f318, 0fBF800000;
	fma.rn.f32 	%f322, %f321, 0fBE055027, 0f3E1039F6;
	fma.rn.f32 	%f323, %f322, %f321, 0fBDF8CDCC;
	fma.rn.f32 	%f324, %f323, %f321, 0f3E0F2955;
	fma.rn.f32 	%f325, %f324, %f321, 0fBE2AD8B9;
	fma.rn.f32 	%f326, %f325, %f321, 0f3E4CED0B;
	fma.rn.f32 	%f327, %f326, %f321, 0fBE7FFF22;
	fma.rn.f32 	%f328, %f327, %f321, 0f3EAAAA78;
	fma.rn.f32 	%f329, %f328, %f321, 0fBF000000;
	mul.f32 	%f330, %f321, %f329;
	fma.rn.f32 	%f331, %f330, %f321, %f321;
	fma.rn.f32 	%f332, %f320, 0f3F317218, %f331;
	setp.gt.u32 	%p59, %r237, 2139095039;
	fma.rn.f32 	%f333, %f316, 0f7F800000, 0f7F800000;
	selp.f32 	%f334, %f333, %f332, %p59;
	setp.eq.f32 	%p60, %f316, 0f00000000;
	selp.f32 	%f335, 0fFF800000, %f334, %p60;
	div.rn.f32 	%f336, %f335, %f55;
	fma.rn.f32 	%f337, %f336, 0f3BBB989D, 0f3F000000;
	cvt.sat.f32.f32 	%f338, %f337;
	mov.f32 	%f339, 0f4B400001;
	mov.f32 	%f340, 0f437C0000;
	fma.rm.f32 	%f341, %f338, %f340, %f339;
	add.f32 	%f342, %f341, 0fCB40007F;
	neg.f32 	%f343, %f342;
	fma.rn.f32 	%f344, %f336, 0f3FB8AA3B, %f343;
	fma.rn.f32 	%f345, %f336, 0f32A57060, %f344;
	mov.b32 	%r241, %f341;
	shl.b32 	%r242, %r241, 23;
	mov.b32 	%f346, %r242;
	ex2.approx.ftz.f32 	%f347, %f345;
	mul.f32 	%f373, %f347, %f346;
	ld.global.v2.u32 	{%r243, %r244}, [%rd2];
	shr.u32 	%r245, %r244, 2;
	xor.b32  	%r246, %r245, %r244;
	ld.global.v2.u32 	{%r247, %r248}, [%rd2+8];
	ld.global.v2.u32 	{%r249, %r250}, [%rd2+16];
	st.global.v2.u32 	[%rd2+8], {%r248, %r249};
	shl.b32 	%r251, %r250, 4;
	shl.b32 	%r252, %r246, 1;
	xor.b32  	%r253, %r252, %r251;
	xor.b32  	%r254, %r253, %r246;
	xor.b32  	%r255, %r254, %r250;
	st.global.v2.u32 	[%rd2+16], {%r250, %r255};
	add.s32 	%r256, %r243, 362437;
	st.global.v2.u32 	[%rd2], {%r256, %r247};
	add.s32 	%r257, %r255, %r256;
	cvt.rn.f32.u32 	%f348, %r257;
	fma.rn.f32 	%f349, %f348, 0f2F800000, 0f2F000000;
	setp.lt.f32 	%p61, %f349, 0f00800000;
	mul.f32 	%f350, %f349, 0f4B000000;
	selp.f32 	%f351, %f350, %f349, %p61;
	selp.f32 	%f352, 0fC1B80000, 0f00000000, %p61;
	mov.b32 	%r258, %f351;
	add.s32 	%r259, %r258, -1059760811;
	and.b32  	%r260, %r259, -8388608;
	sub.s32 	%r261, %r258, %r260;
	mov.b32 	%f353, %r261;
	cvt.rn.f32.s32 	%f354, %r260;
	fma.rn.f32 	%f355, %f354, 0f34000000, %f352;
	add.f32 	%f356, %f353, 0fBF800000;
	fma.rn.f32 	%f357, %f356, 0fBE055027, 0f3E1039F6;
	fma.rn.f32 	%f358, %f357, %f356, 0fBDF8CDCC;
	fma.rn.f32 	%f359, %f358, %f356, 0f3E0F2955;
	fma.rn.f32 	%f360, %f359, %f356, 0fBE2AD8B9;
	fma.rn.f32 	%f361, %f360, %f356, 0f3E4CED0B;
	fma.rn.f32 	%f362, %f361, %f356, 0fBE7FFF22;
	fma.rn.f32 	%f363, %f362, %f356, 0f3EAAAA78;
	fma.rn.f32 	%f364, %f363, %f356, 0fBF000000;
	mul.f32 	%f365, %f356, %f364;
	fma.rn.f32 	%f366, %f365, %f356, %f356;
	fma.rn.f32 	%f367, %f355, 0f3F317218, %f366;
	setp.gt.u32 	%p62, %r258, 2139095039;
	fma.rn.f32 	%f368, %f351, 0f7F800000, 0f7F800000;
	selp.f32 	%f369, %f368, %f367, %p62;
	setp.eq.f32 	%p63, %f351, 0f00000000;
	selp.f32 	%f370, 0fFF800000, %f369, %p63;
	setp.gtu.f32 	%p64, %f370, %f373;
	@%p64 bra 	$L__BB1_14;
$L__BB1_31:
	mul.f32 	%f371, %f56, %f373;
	add.s32 	%r262, %r279, %r272;
	mul.wide.s32 	%rd16, %r262, 4;
	add.s64 	%rd17, %rd1, %rd16;
	st.global.f32 	[%rd17], %f371;
	add.s32 	%r279, %r279, 1;
	setp.eq.s32 	%p65, %r279, %r273;
	@%p65 bra 	$L__BB1_72;
	bra.uni 	$L__BB1_13;
$L__BB1_32:
	mov.b32 	%r114, 0;
	st.global.u32 	[%rd2+24], %r114;
	ld.global.f32 	%f28, [%rd2+32];
$L__BB1_33:
	cvt.f64.f32 	%fd4, %f384;
	cvt.f64.f32 	%fd5, %f28;
	mul.f64 	%fd6, %fd5, 0d3FE0000000000000;
	add.f64 	%fd37, %fd6, %fd4;
	cvt.rn.f32.f64 	%f29, %fd37;
	mul.f32 	%f30, %f29, %f29;
	setp.ltu.f32 	%p10, %f28, 0f00000000;
	@%p10 bra 	$L__BB1_35;
	mul.f32 	%f96, %f56, %f30;
	add.s32 	%r115, %r282, %r272;
	mul.wide.s32 	%rd8, %r115, 4;
	add.s64 	%rd9, %rd1, %rd8;
	st.global.f32 	[%rd9], %f96;
	bra.uni 	$L__BB1_71;
$L__BB1_35:
	ld.global.v2.u32 	{%r116, %r117}, [%rd2];
	shr.u32 	%r118, %r117, 2;
	xor.b32  	%r119, %r118, %r117;
	ld.global.v2.u32 	{%r292, %r291}, [%rd2+8];
	ld.global.v2.u32 	{%r290, %r289}, [%rd2+16];
	st.global.v2.u32 	[%rd2+8], {%r291, %r290};
	shl.b32 	%r120, %r289, 4;
	shl.b32 	%r121, %r119, 1;
	xor.b32  	%r122, %r121, %r120;
	xor.b32  	%r123, %r122, %r119;
	xor.b32  	%r288, %r123, %r289;
	st.global.v2.u32 	[%rd2+16], {%r289, %r288};
	add.s32 	%r287, %r116, 362437;
	st.global.v2.u32 	[%rd2], {%r287, %r292};
	add.s32 	%r124, %r288, %r287;
	cvt.rn.f32.u32 	%f97, %r124;
	fma.rn.f32 	%f31, %f97, 0f2F800000, 0f2F000000;
	mul.f32 	%f98, %f386, %f31;
	mul.f32 	%f99, %f28, %f28;
	mul.f32 	%f100, %f28, %f99;
	setp.gtu.f32 	%p11, %f98, %f100;
	@%p11 bra 	$L__BB1_37;
	mul.f32 	%f101, %f56, %f30;
	add.s32 	%r125, %r282, %r272;
	mul.wide.s32 	%rd10, %r125, 4;
	add.s64 	%rd11, %rd1, %rd10;
	st.global.f32 	[%rd11], %f101;
	bra.uni 	$L__BB1_71;
$L__BB1_37:
	setp.eq.f32 	%p12, %f55, %f388;
	@%p12 bra 	$L__BB1_43;
	setp.gtu.f64 	%p13, %fd1, 0d400D7CED916872B0;
	@%p13 bra 	$L__BB1_40;
	add.f64 	%fd38, %fd4, 0d3FDDA1CAC083126F;
	cvt.f64.f32 	%fd39, %f385;
	fma.rn.f64 	%fd40, %fd39, 0d3FC6C8B439581062, %fd38;
	cvt.rn.f32.f64 	%f390, %fd40;
	mov.f64 	%fd41, 0d3FC8F5C28F5C28F6;
	div.rn.f64 	%fd42, %fd41, %fd4;
	add.f64 	%fd43, %fd42, 0dBFB4395810624DD3;
	fma.rn.f64 	%fd44, %fd4, 0d3FC47AE147AE147B, %fd43;
	cvt.rn.f32.f64 	%f392, %fd44;
	mov.f32 	%f391, 0f3F9E147B;
	mov.f32 	%f388, %f55;
	bra.uni 	$L__BB1_43;
$L__BB1_40:
	setp.gtu.f64 	%p14, %fd1, 0d402A0B4395810625;
	@%p14 bra 	$L__BB1_42;
	cvt.f64.f32 	%fd45, %f385;
	fma.rn.f64 	%fd46, %fd45, 0d3F7F212D77318FC5, 0d3FFA76C8B4395810;
	cvt.rn.f32.f64 	%f390, %fd46;
	mov.f64 	%fd47, 0d3FFAE147AE147AE1;
	div.rn.f64 	%fd48, %fd47, %fd4;
	add.f64 	%fd49, %fd48, 0d3FD199999999999A;
	cvt.rn.f32.f64 	%f391, %fd49;
	mov.f64 	%fd50, 0d3FAFBE76C8B43958;
	div.rn.f64 	%fd51, %fd50, %fd4;
	add.f64 	%fd52, %fd51, 0d3F989374BC6A7EFA;
	cvt.rn.f32.f64 	%f392, %fd52;
	mov.f32 	%f388, %f55;
	bra.uni 	$L__BB1_43;
$L__BB1_42:
	mov.f64 	%fd53, 0d3FC3645A1CAC0831;
	div.rn.f64 	%fd54, %fd53, %fd4;
	cvt.rn.f32.f64 	%f392, %fd54;
	mov.f32 	%f391, 0f3F400000;
	mov.f32 	%f390, 0f3FE28F5C;
	mov.f32 	%f388, %f55;
$L__BB1_43:
	setp.leu.f32 	%p15, %f29, 0f00000000;
	@%p15 bra 	$L__BB1_56;
	add.f32 	%f105, %f384, %f384;
	div.rn.f32 	%f43, %f28, %f105;
	abs.f32 	%f106, %f43;
	setp.gtu.f32 	%p16, %f106, 0f3E800000;
	@%p16 bra 	$L__BB1_46;
	cvt.f64.f32 	%fd55, %f389;
	mul.f64 	%fd56, %fd6, %fd5;
	fma.rn.f32 	%f107, %f43, 0f3DFCAE64, 0fBE0BFFBA;
	fma.rn.f32 	%f108, %f43, %f107, 0f3E11C850;
	fma.rn.f32 	%f109, %f43, %f108, 0fBE2A487A;
	fma.rn.f32 	%f110, %f43, %f109, 0f3E4CCE6D;
	fma.rn.f32 	%f111, %f43, %f110, 0fBE800065;
	fma.rn.f32 	%f112, %f43, %f111, 0f3EAAAAAA;
	cvt.f64.f32 	%fd57, %f112;
	mul.f64 	%fd58, %fd56, %fd57;
	cvt.f64.f32 	%fd59, %f43;
	fma.rn.f64 	%fd149, %fd58, %fd59, %fd55;
	bra.uni 	$L__BB1_54;
$L__BB1_46:
	mul.f32 	%f113, %f384, %f28;
	sub.f32 	%f114, %f389, %f113;
	cvt.f64.f32 	%fd60, %f114;
	mul.f64 	%fd61, %fd5, 0d3FD0000000000000;
	fma.rn.f64 	%fd8, %fd61, %fd5, %fd60;
	cvt.f64.f32 	%fd62, %f43;
	add.f64 	%fd146, %fd62, 0d3FF0000000000000;
	{
	.reg .b32 %temp; 
	mov.b64 	{%temp, %r283}, %fd146;
	}
	{
	.reg .b32 %temp; 
	mov.b64 	{%r284, %temp}, %fd146;
	}
	setp.gt.s32 	%p17, %r283, 1048575;
	mov.b32 	%r285, -1023;
	@%p17 bra 	$L__BB1_48;
	mul.f64 	%fd146, %fd146, 0d4350000000000000;
	{
	.reg .b32 %temp; 
	mov.b64 	{%temp, %r283}, %fd146;
	}
	{
	.reg .b32 %temp; 
	mov.b64 	{%r284, %temp}, %fd146;
	}
	mov.b32 	%r285, -1077;
$L__BB1_48:
	add.s32 	%r128, %r283, -1;
	setp.gt.u32 	%p18, %r128, 2146435070;
	@%p18 bra 	$L__BB1_52;
	shr.u32 	%r131, %r283, 20;
	add.s32 	%r286, %r285, %r131;
	and.b32  	%r132, %r283, 1048575;
	or.b32  	%r133, %r132, 1072693248;
	mov.b64 	%fd147, {%r284, %r133};
	setp.lt.u32 	%p20, %r133, 1073127583;
	@%p20 bra 	$L__BB1_51;
	{
	.reg .b32 %temp; 
	mov.b64 	{%r134, %temp}, %fd147;
	}
	{
	.reg .b32 %temp; 
	mov.b64 	{%temp, %r135}, %fd147;
	}
	add.s32 	%r136, %r135, -1048576;
	mov.b64 	%fd147, {%r134, %r136};
	add.s32 	%r286, %r286, 1;
$L__BB1_51:
	add.f64 	%fd64, %fd147, 0dBFF0000000000000;
	add.f64 	%fd65, %fd147, 0d3FF0000000000000;
	rcp.approx.ftz.f64 	%fd66, %fd65;
	neg.f64 	%fd67, %fd65;
	fma.rn.f64 	%fd68, %fd67, %fd66, 0d3FF0000000000000;
	fma.rn.f64 	%fd69, %fd68, %fd68, %fd68;
	fma.rn.f64 	%fd70, %fd69, %fd66, %fd66;
	mul.f64 	%fd71, %fd64, %fd70;
	fma.rn.f64 	%fd72, %fd64, %fd70, %fd71;
	mul.f64 	%fd73, %fd72, %fd72;
	fma.rn.f64 	%fd74, %fd73, 0d3EB1380B3AE80F1E, 0d3ED0EE258B7A8B04;
	fma.rn.f64 	%fd75, %fd74, %fd73, 0d3EF3B2669F02676F;
	fma.rn.f64 	%fd76, %fd75, %fd73, 0d3F1745CBA9AB0956;
	fma.rn.f64 	%fd77, %fd76, %fd73, 0d3F3C71C72D1B5154;
	fma.rn.f64 	%fd78, %fd77, %fd73, 0d3F624924923BE72D;
	fma.rn.f64 	%fd79, %fd78, %fd73, 0d3F8999999999A3C4;
	fma.rn.f64 	%fd80, %fd79, %fd73, 0d3FB5555555555554;
	sub.f64 	%fd81, %fd64, %fd72;
	add.f64 	%fd82, %fd81, %fd81;
	neg.f64 	%fd83, %fd72;
	fma.rn.f64 	%fd84, %fd83, %fd64, %fd82;
	mul.f64 	%fd85, %fd70, %fd84;
	mul.f64 	%fd86, %fd73, %fd80;
	fma.rn.f64 	%fd87, %fd86, %fd72, %fd85;
	xor.b32  	%r137, %r286, -2147483648;
	mov.b32 	%r138, 1127219200;
	mov.b64 	%fd88, {%r137, %r138};
	sub.f64 	%fd89, %fd88, %fd2;
	fma.rn.f64 	%fd90, %fd89, 0d3FE62E42FEFA39EF, %fd72;
	fma.rn.f64 	%fd91, %fd89, 0dBFE62E42FEFA39EF, %fd90;
	sub.f64 	%fd92, %fd91, %fd72;
	sub.f64 	%fd93, %fd87, %fd92;
	fma.rn.f64 	%fd94, %fd89, 0d3C7ABC9E3B39803F, %fd93;
	add.f64 	%fd148, %fd90, %fd94;
	bra.uni 	$L__BB1_53;
$L__BB1_52:
	fma.rn.f64 	%fd63, %fd146, 0d7FF0000000000000, 0d7FF0000000000000;
	{
	.reg .b32 %temp; 
	mov.b64 	{%temp, %r129}, %fd146;
	}
	and.b32  	%r130, %r129, 2147483647;
	setp.eq.s32 	%p19, %r130, 0;
	selp.f64 	%fd148, 0dFFF0000000000000, %fd63, %p19;
$L__BB1_53:
	add.f32 	%f115, %f385, %f385;
	cvt.f64.f32 	%fd95, %f115;
	fma.rn.f64 	%fd149, %fd148, %fd95, %fd8;
$L__BB1_54:
	cvt.rn.f32.f64 	%f116, %fd149;
	mov.f32 	%f117, 0f3F800000;
	sub.f32 	%f118, %f117, %f31;
	setp.lt.f32 	%p21, %f118, 0f00800000;
	mul.f32 	%f119, %f118, 0f4B000000;
	selp.f32 	%f120, %f119, %f118, %p21;
	selp.f32 	%f121, 0fC1B80000, 0f00000000, %p21;
	mov.b32 	%r139, %f120;
	add.s32 	%r140, %r139, -1059760811;
	and.b32  	%r141, %r140, -8388608;
	sub.s32 	%r142, %r139, %r141;
	mov.b32 	%f122, %r142;
	cvt.rn.f32.s32 	%f123, %r141;
	fma.rn.f32 	%f124, %f123, 0f34000000, %f121;
	add.f32 	%f125, %f122, 0fBF800000;
	fma.rn.f32 	%f126, %f125, 0fBE055027, 0f3E1039F6;
	fma.rn.f32 	%f127, %f126, %f125, 0fBDF8CDCC;
	fma.rn.f32 	%f128, %f127, %f125, 0f3E0F2955;
	fma.rn.f32 	%f129, %f128, %f125, 0fBE2AD8B9;
	fma.rn.f32 	%f130, %f129, %f125, 0f3E4CED0B;
	fma.rn.f32 	%f131, %f130, %f125, 0fBE7FFF22;
	fma.rn.f32 	%f132, %f131, %f125, 0f3EAAAA78;
	fma.rn.f32 	%f133, %f132, %f125, 0fBF000000;
	mul.f32 	%f134, %f125, %f133;
	fma.rn.f32 	%f135, %f134, %f125, %f125;
	fma.rn.f32 	%f136, %f124, 0f3F317218, %f135;
	setp.gt.u32 	%p22, %r139, 2139095039;
	fma.rn.f32 	%f137, %f120, 0f7F800000, 0f7F800000;
	selp.f32 	%f138, %f137, %f136, %p22;
	setp.eq.f32 	%p23, %f120, 0f00000000;
	selp.f32 	%f139, 0fFF800000, %f138, %p23;
	setp.gtu.f32 	%p24, %f139, %f116;
	@%p24 bra 	$L__BB1_56;
	mul.f32 	%f140, %f56, %f30;
	add.s32 	%r143, %r282, %r272;
	mul.wide.s32 	%rd12, %r143, 4;
	add.s64 	%rd13, %rd1, %rd12;
	st.global.f32 	[%rd13], %f140;
	bra.uni 	$L__BB1_71;
$L__BB1_56:
	neg.f32 	%f44, %f391;
$L__BB1_57:
	mov.u32 	%r47, %r290;
	mov.u32 	%r46, %r289;
	mov.u32 	%r290, %r288;
	shr.u32 	%r144, %r292, 2;
	xor.b32  	%r145, %r144, %r292;
	shl.b32 	%r146, %r290, 4;
	shl.b32 	%r147, %r145, 1;
	xor.b32  	%r148, %r147, %r146;
	xor.b32  	%r149, %r148, %r145;
	xor.b32  	%r289, %r149, %r290;
	add.s32 	%r150, %r287, %r289;
	add.s32 	%r151, %r150, 362437;
	cvt.rn.f32.u32 	%f141, %r151;
	fma.rn.f32 	%f142, %f141, 0f2F800000, 0f2F000000;
	setp.lt.f32 	%p25, %f142, 0f00800000;
	mul.f32 	%f143, %f142, 0f4B000000;
	selp.f32 	%f144, %f143, %f142, %p25;
	selp.f32 	%f145, 0fC1B80000, 0f00000000, %p25;
	mov.b32 	%r152, %f144;
	add.s32 	%r153, %r152, -1059760811;
	and.b32  	%r154, %r153, -8388608;
	sub.s32 	%r155, %r152, %r154;
	mov.b32 	%f146, %r155;
	cvt.rn.f32.s32 	%f147, %r154;
	fma.rn.f32 	%f148, %f147, 0f34000000, %f145;
	add.f32 	%f149, %f146, 0fBF800000;
	fma.rn.f32 	%f150, %f149, 0fBE055027, 0f3E1039F6;
	fma.rn.f32 	%f151, %f150, %f149, 0fBDF8CDCC;
	fma.rn.f32 	%f152, %f151, %f149, 0f3E0F2955;
	fma.rn.f32 	%f153, %f152, %f149, 0fBE2AD8B9;
	fma.rn.f32 	%f154, %f153, %f149, 0f3E4CED0B;
	fma.rn.f32 	%f155, %f154, %f149, 0fBE7FFF22;
	fma.rn.f32 	%f156, %f155, %f149, 0f3EAAAA78;
	fma.rn.f32 	%f157, %f156, %f149, 0fBF000000;
	mul.f32 	%f158, %f149, %f157;
	fma.rn.f32 	%f159, %f158, %f149, %f149;
	fma.rn.f32 	%f160, %f148, 0f3F317218, %f159;
	setp.gt.u32 	%p26, %r152, 2139095039;
	fma.rn.f32 	%f161, %f144, 0f7F800000, 0f7F800000;
	selp.f32 	%f162, %f161, %f160, %p26;
	setp.eq.f32 	%p27, %f144, 0f00000000;
	selp.f32 	%f45, 0fFF800000, %f162, %p27;
	shr.u32 	%r156, %r291, 2;
	xor.b32  	%r157, %r156, %r291;
	shl.b32 	%r158, %r289, 4;
	shl.b32 	%r159, %r157, 1;
	xor.b32  	%r160, %r159, %r158;
	xor.b32  	%r161, %r160, %r157;
	xor.b32  	%r288, %r161, %r289;
	add.s32 	%r287, %r287, 724874;
	add.s32 	%r162, %r288, %r287;
	cvt.rn.f32.u32 	%f163, %r162;
	fma.rn.f32 	%f164, %f163, 0f2F800000, 0f2F000000;
	add.f32 	%f165, %f164, %f164;
	add.f32 	%f46, %f165, 0fBF800000;
	setp.lt.f32 	%p28, %f46, 0f00000000;
	selp.f32 	%f166, %f391, %f44, %p28;
	fma.rn.f32 	%f47, %f166, %f45, %f390;
	cvt.f64.f32 	%fd20, %f47;
	setp.ltu.f64 	%p29, %fd20, 0dBFE6FFF52C8540C9;
	mov.u32 	%r291, %r46;
	mov.u32 	%r292, %r47;
	@%p29 bra 	$L__BB1_57;
	add.f32 	%f167, %f384, %f384;
	div.rn.f32 	%f48, %f47, %f167;
	abs.f32 	%f168, %f48;
	setp.gtu.f32 	%p30, %f168, 0f3E800000;
	@%p30 bra 	$L__BB1_60;
	mul.f64 	%fd96, %fd20, 0d3FE0000000000000;
	mul.f64 	%fd97, %fd96, %fd20;
	fma.rn.f32 	%f169, %f48, 0f3DFCAE64, 0fBE0BFFBA;
	fma.rn.f32 	%f170, %f48, %f169, 0f3E11C850;
	fma.rn.f32 	%f171, %f48, %f170, 0fBE2A487A;
	fma.rn.f32 	%f172, %f48, %f171, 0f3E4CCE6D;
	fma.rn.f32 	%f173, %f48, %f172, 0fBE800065;
	fma.rn.f32 	%f174, %f48, %f173, 0f3EAAAAAA;
	cvt.f64.f32 	%fd98, %f174;
	mul.f64 	%fd99, %fd97, %fd98;
	cvt.f64.f32 	%fd100, %f48;
	cvt.f64.f32 	%fd101, %f389;
	fma.rn.f64 	%fd153, %fd99, %fd100, %fd101;
	bra.uni 	$L__BB1_68;
$L__BB1_60:
	mul.f32 	%f175, %f384, %f47;
	sub.f32 	%f176, %f389, %f175;
	cvt.f64.f32 	%fd102, %f176;
	mul.f64 	%fd103, %fd20, 0d3FD0000000000000;
	fma.rn.f64 	%fd22, %fd103, %fd20, %fd102;
	cvt.f64.f32 	%fd104, %f48;
	add.f64 	%fd150, %fd104, 0d3FF0000000000000;
	{
	.reg .b32 %temp; 
	mov.b64 	{%temp, %r293}, %fd150;
	}
	{
	.reg .b32 %temp; 
	mov.b64 	{%r294, %temp}, %fd150;
	}
	setp.gt.s32 	%p31, %r293, 1048575;
	mov.b32 	%r295, -1023;
	@%p31 bra 	$L__BB1_62;
	mul.f64 	%fd150, %fd150, 0d4350000000000000;
	{
	.reg .b32 %temp; 
	mov.b64 	{%temp, %r293}, %fd150;
	}
	{
	.reg .b32 %temp; 
	mov.b64 	{%r294, %temp}, %fd150;
	}
	mov.b32 	%r295, -1077;
$L__BB1_62:
	add.s32 	%r165, %r293, -1;
	setp.gt.u32 	%p32, %r165, 2146435070;
	@%p32 bra 	$L__BB1_66;
	shr.u32 	%r168, %r293, 20;
	add.s32 	%r296, %r295, %r168;
	and.b32  	%r169, %r293, 1048575;
	or.b32  	%r170, %r169, 1072693248;
	mov.b64 	%fd151, {%r294, %r170};
	setp.lt.u32 	%p34, %r170, 1073127583;
	@%p34 bra 	$L__BB1_65;
	{
	.reg .b32 %temp; 
	mov.b64 	{%r171, %temp}, %fd151;
	}
	{
	.reg .b32 %temp; 
	mov.b64 	{%temp, %r172}, %fd151;
	}
	add.s32 	%r173, %r172, -1048576;
	mov.b64 	%fd151, {%r171, %r173};
	add.s32 	%r296, %r296, 1;
$L__BB1_65:
	add.f64 	%fd106, %fd151, 0dBFF0000000000000;
	add.f64 	%fd107, %fd151, 0d3FF0000000000000;
	rcp.approx.ftz.f64 	%fd108, %fd107;
	neg.f64 	%fd109, %fd107;
	fma.rn.f64 	%fd110, %fd109, %fd108, 0d3FF0000000000000;
	fma.rn.f64 	%fd111, %fd110, %fd110, %fd110;
	fma.rn.f64 	%fd112, %fd111, %fd108, %fd108;
	mul.f64 	%fd113, %fd106, %fd112;
	fma.rn.f64 	%fd114, %fd106, %fd112, %fd113;
	mul.f64 	%fd115, %fd114, %fd114;
	fma.rn.f64 	%fd116, %fd115, 0d3EB1380B3AE80F1E, 0d3ED0EE258B7A8B04;
	fma.rn.f64 	%fd117, %fd116, %fd115, 0d3EF3B2669F02676F;
	fma.rn.f64 	%fd118, %fd117, %fd115, 0d3F1745CBA9AB0956;
	fma.rn.f64 	%fd119, %fd118, %fd115, 0d3F3C71C72D1B5154;
	fma.rn.f64 	%fd120, %fd119, %fd115, 0d3F624924923BE72D;
	fma.rn.f64 	%fd121, %fd120, %fd115, 0d3F8999999999A3C4;
	fma.rn.f64 	%fd122, %fd121, %fd115, 0d3FB5555555555554;
	sub.f64 	%fd123, %fd106, %fd114;
	add.f64 	%fd124, %fd123, %fd123;
	neg.f64 	%fd125, %fd114;
	fma.rn.f64 	%fd126, %fd125, %fd106, %fd124;
	mul.f64 	%fd127, %fd112, %fd126;
	mul.f64 	%fd128, %fd115, %fd122;
	fma.rn.f64 	%fd129, %fd128, %fd114, %fd127;
	xor.b32  	%r174, %r296, -2147483648;
	mov.b32 	%r175, 1127219200;
	mov.b64 	%fd130, {%r174, %r175};
	sub.f64 	%fd131, %fd130, %fd2;
	fma.rn.f64 	%fd132, %fd131, 0d3FE62E42FEFA39EF, %fd114;
	fma.rn.f64 	%fd133, %fd131, 0dBFE62E42FEFA39EF, %fd132;
	sub.f64 	%fd134, %fd133, %fd114;
	sub.f64 	%fd135, %fd129, %fd134;
	fma.rn.f64 	%fd136, %fd131, 0d3C7ABC9E3B39803F, %fd135;
	add.f64 	%fd152, %fd132, %fd136;
	bra.uni 	$L__BB1_67;
$L__BB1_66:
	fma.rn.f64 	%fd105, %fd150, 0d7FF0000000000000, 0d7FF0000000000000;
	{
	.reg .b32 %temp; 
	mov.b64 	{%temp, %r166}, %fd150;
	}
	and.b32  	%r167, %r166, 2147483647;
	setp.eq.s32 	%p33, %r167, 0;
	selp.f64 	%fd152, 0dFFF0000000000000, %fd105, %p33;
$L__BB1_67:
	add.f32 	%f177, %f385, %f385;
	cvt.f64.f32 	%fd137, %f177;
	fma.rn.f64 	%fd153, %fd152, %fd137, %fd22;
$L__BB1_68:
	cvt.rn.f32.f64 	%f49, %fd153;
	setp.leu.f32 	%p35, %f49, 0f00000000;
	mov.u32 	%r291, %r46;
	mov.u32 	%r292, %r47;
	@%p35 bra 	$L__BB1_57;
	mul.f32 	%f178, %f49, 0f3FB8AA3B;
	cvt.rni.f32.f32 	%f179, %f178;
	abs.f32 	%f180, %f49;
	setp.lt.f32 	%p36, %f180, 0f3ED1EB85;
	selp.f32 	%f181, 0f00000000, %f179, %p36;
	fma.rn.f32 	%f182, %f181, 0fBF317200, %f49;
	fma.rn.f32 	%f183, %f181, 0fB5BFBE8E, %f182;
	setp.eq.f32 	%p37, %f181, 0f43000000;
	selp.f32 	%f184, 0f42FE0000, %f181, %p37;
	fma.rn.f32 	%f185, %f183, 0f3AB5EBE6, 0f3C095663;
	fma.rn.f32 	%f186, %f185, %f183, 0f3D2AABE3;
	fma.rn.f32 	%f187, %f186, %f183, 0f3E2AA9F6;
	fma.rn.f32 	%f188, %f187, %f183, 0f3EFFFFFE;
	mul.f32 	%f189, %f183, %f188;
	fma.rn.f32 	%f190, %f189, %f183, %f183;
	ex2.approx.f32 	%f191, %f184;
	add.f32 	%f192, %f191, 0fBF800000;
	fma.rn.f32 	%f193, %f190, %f191, %f192;
	add.f32 	%f194, %f193, %f193;
	selp.f32 	%f195, %f194, %f193, %p37;
	setp.gt.f32 	%p38, %f184, 0f43000000;
	selp.f32 	%f196, 0f7F800000, %f195, %p38;
	setp.lt.f32 	%p39, %f184, 0fC1C80000;
	selp.f32 	%f197, 0fBF800000, %f196, %p39;
	abs.f32 	%f198, %f46;
	mul.f32 	%f199, %f392, %f198;
	neg.f32 	%f200, %f45;
	cvt.f64.f32 	%fd138, %f200;
	mul.f64 	%fd34, %fd20, 0d3FE0000000000000;
	mul.f64 	%fd139, %fd34, %fd20;
	sub.f64 	%fd140, %fd138, %fd139;
	cvt.rn.f32.f64 	%f201, %fd140;
	fma.rn.f32 	%f202, %f201, 0f3BBB989D, 0f3F000000;
	cvt.sat.f32.f32 	%f203, %f202;
	mov.f32 	%f204, 0f4B400001;
	mov.f32 	%f205, 0f437C0000;
	fma.rm.f32 	%f206, %f203, %f205, %f204;
	add.f32 	%f207, %f206, 0fCB40007F;
	neg.f32 	%f208, %f207;
	fma.rn.f32 	%f209, %f201, 0f3FB8AA3B, %f208;
	fma.rn.f32 	%f210, %f201, 0f32A57060, %f209;
	mov.b32 	%r176, %f206;
	shl.b32 	%r177, %r176, 23;
	mov.b32 	%f211, %r177;
	ex2.approx.ftz.f32 	%f212, %f210;
	mul.f32 	%f213, %f212, %f211;
	mul.f32 	%f214, %f213, %f197;
	setp.gtu.f32 	%p40, %f199, %f214;
	mov.u32 	%r291, %r46;
	mov.u32 	%r292, %r47;
	@%p40 bra 	$L__BB1_57;
	st.global.v2.u32 	[%rd2+8], {%r46, %r290};
	st.global.v2.u32 	[%rd2+16], {%r289, %r288};
	st.global.v2.u32 	[%rd2], {%r287, %r47};
	add.f64 	%fd141, %fd34, %fd4;
	cvt.rn.f32.f64 	%f215, %fd141;
	mul.f32 	%f216, %f56, %f215;
	mul.f32 	%f217, %f216, %f215;
	add.s32 	%r178, %r282, %r272;
	mul.wide.s32 	%rd14, %r178, 4;
	add.s64 	%rd15, %rd1, %rd14;
	st.global.f32 	[%rd15], %f217;
$L__BB1_71:
	add.s32 	%r282, %r282, 1;
	setp.ne.s32 	%p41, %r282, %r273;
	@%p41 bra 	$L__BB1_7;
$L__BB1_72:
	ret;

}


// ===== COMPILED SASS (sm_100) =====

	.target	sm_100

	.elftype	@"ET_EXEC"


//--------------------- .note.nv.tkinfo           --------------------------
	.section	.note.nv.tkinfo,"",@"SHT_NOTE"
	.sectionflags	@"SHF_NOTE_NV_TKINFO"
	.tkinfo
        /*0018*/ 	.word	0x00000002
        /*0030*/ 	.string	""
        /*0030*/ 	.string	"ptxas"
        /*0030*/ 	.string	"Cuda compilation tools, release 13.0, V13.0.88"
        /*0030*/ 	.string	"Build cuda_13.0.r13.0/compiler.36424714_0"
        /*0030*/ 	.string	"-arch sm_100 -m 64 "



//--------------------- .note.nv.cuinfo           --------------------------
	.section	.note.nv.cuinfo,"",@"SHT_NOTE"
	.sectionflags	@"SHF_NOTE_NV_CUINFO"
        /*0018*/ 	.short	0x0002
        /*001a*/ 	.short	0x0064
        /*001c*/ 	.short	0x0082
	.zero		2


//--------------------- .nv.info                  --------------------------
	.section	.nv.info,"",@"SHT_CUDA_INFO"
	.align	4


	//----- nvinfo : EIATTR_REGCOUNT
	.align		4
        /*0000*/ 	.byte	0x04, 0x2f
        /*0002*/ 	.short	(.L_10 - .L_9)
	.align		4
.L_9:
        /*0004*/ 	.word	index@(setup_kernel)
        /*0008*/ 	.word	0x0000001f


	//----- nvinfo : EIATTR_FRAME_SIZE
	.align		4
.L_10:
        /*000c*/ 	.byte	0x04, 0x11
        /*000e*/ 	.short	(.L_12 - .L_11)
	.align		4
.L_11:
        /*0010*/ 	.word	index@(setup_kernel)
        /*0014*/ 	.word	0x00000000


	//----- nvinfo : EIATTR_REGCOUNT
	.align		4
.L_12:
        /*0018*/ 	.byte	0x04, 0x2f
        /*001a*/ 	.short	(.L_14 - .L_13)
	.align		4
.L_13:
        /*001c*/ 	.word	index@(rgamma_kernel)
        /*0020*/ 	.word	0x00000033


	//----- nvinfo : EIATTR_FRAME_SIZE
	.align		4
.L_14:
        /*0024*/ 	.byte	0x04, 0x11
        /*0026*/ 	.short	(.L_16 - .L_15)
	.align		4
.L_15:
        /*0028*/ 	.word	index@($__internal_3_$__cuda_sm3x_div_rn_noftz_f32_slowpath)
        /*002c*/ 	.word	0x00000000


	//----- nvinfo : EIATTR_FRAME_SIZE
	.align		4
.L_16:
        /*0030*/ 	.byte	0x04, 0x11
        /*0032*/ 	.short	(.L_18 - .L_17)
	.align		4
.L_17:
        /*0034*/ 	.word	index@($__internal_2_$__cuda_sm20_sqrt_rn_f32_slowpath)
        /*0038*/ 	.word	0x00000000


	//----- nvinfo : EIATTR_FRAME_SIZE
	.align		4
.L_18:
        /*003c*/ 	.byte	0x04, 0x11
        /*003e*/ 	.short	(.L_20 - .L_19)
	.align		4
.L_19:
        /*0040*/ 	.word	index@($__internal_1_$__cuda_sm20_rcp_rn_f32_slowpath)
        /*0044*/ 	.word	0x00000000


	//----- nvinfo : EIATTR_FRAME_SIZE
	.align		4
.L_20:
        /*0048*/ 	.byte	0x04, 0x11
        /*004a*/ 	.short	(.L_22 - .L_21)
	.align		4
.L_21:
        /*004c*/ 	.word	index@($__internal_0_$__cuda_sm20_div_rn_f64_full)
        /*0050*/ 	.word	0x00000000


	//----- nvinfo : EIATTR_FRAME_SIZE
	.align		4
.L_22:
        /*0054*/ 	.byte	0x04, 0x11
        /*0056*/ 	.short	(.L_24 - .L_23)
	.align		4
.L_23:
        /*0058*/ 	.word	index@(rgamma_kernel)
        /*005c*/ 	.word	0x00000000


	//----- nvinfo : EIATTR_MIN_STACK_SIZE
	.align		4
.L_24:
        /*0060*/ 	.byte	0x04, 0x12
        /*0062*/ 	.short	(.L_26 - .L_25)
	.align		4
.L_25:
        /*0064*/ 	.word	index@(rgamma_kernel)
        /*0068*/ 	.word	0x00000000


	//----- nvinfo : EIATTR_MIN_STACK_SIZE
	.align		4
.L_26:
        /*006c*/ 	.byte	0x04, 0x12
        /*006e*/ 	.short	(.L_28 - .L_27)
	.align		4
.L_27:
        /*0070*/ 	.word	index@(setup_kernel)
        /*0074*/ 	.word	0x00000000
.L_28:


//--------------------- .nv.compat                --------------------------
	.section	.nv.compat,"",@"SHT_CUDA_COMPAT_INFO"
	.align	4
        /*0000*/ 	.byte	0x02, 0x09, 0x00, 0x00, 0x02, 0x02, 0x01, 0x00, 0x02, 0x05, 0x05, 0x00, 0x03, 0x07, 0x01, 0x01
        /*0010*/ 	.byte	0x02, 0x03, 0x00, 0x00, 0x02, 0x06, 0x01, 0x00, 0x04, 0x0b, 0x08, 0x00, 0x01, 0x00, 0x00, 0x00
        /*0020*/ 	.byte	0x00, 0x00, 0x00, 0x00


//--------------------- .nv.info.rgamma_kernel    --------------------------
	.section	.nv.info.rgamma_kernel,"",@"SHT_CUDA_INFO"
	.sectionflags	@""
	.align	4


	//----- nvinfo : EIATTR_CUDA_API_VERSION
	.align		4
        /*0000*/ 	.byte	0x04, 0x37
        /*0002*/ 	.short	(.L_30 - .L_29)
.L_29:
        /*0004*/ 	.word	0x00000082


	//----- nvinfo : EIATTR_KPARAM_INFO
	.align		4
.L_30:
        /*0008*/ 	.byte	0x04, 0x17
        /*000a*/ 	.short	(.L_32 - .L_31)
.L_31:
        /*000c*/ 	.word	0x00000000
        /*0010*/ 	.short	0x0005
        /*0012*/ 	.short	0x0020
        /*0014*/ 	.byte	0x00, 0xf0, 0x11, 0x00


	//----- nvinfo : EIATTR_KPARAM_INFO
	.align		4
.L_32:
        /*0018*/ 	.byte	0x04, 0x17
        /*001a*/ 	.short	(.L_34 - .L_33)
.L_33:
        /*001c*/ 	.word	0x00000000
        /*0020*/ 	.short	0x0004
        /*0022*/ 	.short	0x001c
        /*0024*/ 	.byte	0x00, 0xf0, 0x11, 0x00


	//----- nvinfo : EIATTR_KPARAM_INFO
	.align		4
.L_34:
        /*0028*/ 	.byte	0x04, 0x17
        /*002a*/ 	.short	(.L_36 - .L_35)
.L_35:
        /*002c*/ 	.word	0x00000000
        /*0030*/ 	.short	0x0003
        /*0032*/ 	.short	0x0018
        /*0034*/ 	.byte	0x00, 0xf0, 0x11, 0x00


	//----- nvinfo : EIATTR_KPARAM_INFO
	.align		4
.L_36:
        /*0038*/ 	.byte	0x04, 0x17
        /*003a*/ 	.short	(.L_38 - .L_37)
.L_37:
        /*003c*/ 	.word	0x00000000
        /*0040*/ 	.short	0x0002
        /*0042*/ 	.short	0x0010
        /*0044*/ 	.byte	0x00, 0xf5, 0x21, 0x00


	//----- nvinfo : EIATTR_KPARAM_INFO
	.align		4
.L_38:
        /*0048*/ 	.byte	0x04, 0x17
        /*004a*/ 	.short	(.L_40 - .L_39)
.L_39:
        /*004c*/ 	.word	0x00000000
        /*0050*/ 	.short	0x0001
        /*0052*/ 	.short	0x0008
        /*0054*/ 	.byte	0x00, 0xf0, 0x11, 0x00


	//----- nvinfo : EIATTR_KPARAM_INFO
	.align		4
.L_40:
        /*0058*/ 	.byte	0x04, 0x17
        /*005a*/ 	.short	(.L_42 - .L_41)
.L_41:
        /*005c*/ 	.word	0x00000000
        /*0060*/ 	.short	0x0000
        /*0062*/ 	.short	0x0000
        /*0064*/ 	.byte	0x00, 0xf5, 0x21, 0x00


	//----- nvinfo : EIATTR_SPARSE_MMA_MASK
	.align		4
.L_42:
        /*0068*/ 	.byte	0x03, 0x50
        /*006a*/ 	.short	0x0000


	//----- nvinfo : EIATTR_MAXREG_COUNT
	.align		4
        /*006c*/ 	.byte	0x03, 0x1b
        /*006e*/ 	.short	0x00ff


	//----- nvinfo : EIATTR_MERCURY_ISA_VERSION
	.align		4
        /*0070*/ 	.byte	0x03, 0x5f
        /*0072*/ 	.short	0x0101


	//----- nvinfo : EIATTR_VRC_CTA_INIT_COUNT
	.align		4
        /*0074*/ 	.byte	0x02, 0x4a
	.zero		1
	.zero		1


	//----- nvinfo : EIATTR_EXIT_INSTR_OFFSETS
	.align		4
        /*0078*/ 	.byte	0x04, 0x1c
        /*007a*/ 	.short	(.L_44 - .L_43)


	//   ....[0]....
.L_43:
        /*007c*/ 	.word	0x00000100


	//   ....[1]....
        /*0080*/ 	.word	0x00000340


	//   ....[2]....
        /*0084*/ 	.word	0x000033f0


	//   ....[3]....
        /*0088*/ 	.word	0x000048c0


	//   ....[4]....
        /*008c*/ 	.word	0x00004a80


	//   ....[5]....
        /*0090*/ 	.word	0x00004b30


	//   ....[6]....
        /*0094*/ 	.word	0x00004bd0


	//   ....[7]....
        /*0098*/ 	.word	0x00004c30


	//----- nvinfo : EIATTR_CRS_STACK_SIZE
	.align		4
.L_44:
        /*009c*/ 	.byte	0x04, 0x1e
        /*009e*/ 	.short	(.L_46 - .L_45)
.L_45:
        /*00a0*/ 	.word	0x00000000


	//----- nvinfo : EIATTR_CBANK_PARAM_SIZE
	.align		4
.L_46:
        /*00a4*/ 	.byte	0x03, 0x19
        /*00a6*/ 	.short	0x0024


	//----- nvinfo : EIATTR_PARAM_CBANK
	.align		4
        /*00a8*/ 	.byte	0x04, 0x0a
        /*00aa*/ 	.short	(.L_48 - .L_47)
	.align		4
.L_47:
        /*00ac*/ 	.word	index@(.nv.constant0.rgamma_kernel)
        /*00b0*/ 	.short	0x0380
        /*00b2*/ 	.short	0x0024


	//----- nvinfo : EIATTR_SW_WAR
	.align		4
.L_48:
        /*00b4*/ 	.byte	0x04, 0x36
        /*00b6*/ 	.short	(.L_50 - .L_49)
.L_49:
        /*00b8*/ 	.word	0x00000008
.L_50:


//--------------------- .nv.info.setup_kernel     --------------------------
	.section	.nv.info.setup_kernel,"",@"SHT_CUDA_INFO"
	.sectionflags	@""
	.align	4


	//----- nvinfo : EIATTR_CUDA_API_VERSION
	.align		4
        /*0000*/ 	.byte	0x04, 0x37
        /*0002*/ 	.short	(.L_52 - .L_51)
.L_51:
        /*0004*/ 	.word	0x00000082


	//----- nvinfo : EIATTR_KPARAM_INFO
	.align		4
.L_52:
        /*0008*/ 	.byte	0x04, 0x17
        /*000a*/ 	.short	(.L_54 - .L_53)
.L_53:
        /*000c*/ 	.word	0x00000000
        /*0010*/ 	.short	0x0002
        /*0012*/ 	.short	0x0010
        /*0014*/ 	.byte	0x00, 0xf0, 0x11, 0x00


	//----- nvinfo : EIATTR_KPARAM_INFO
	.align		4
.L_54:
        /*0018*/ 	.byte	0x04, 0x17
        /*001a*/ 	.short	(.L_56 - .L_55)
.L_55:
        /*001c*/ 	.word	0x00000000
        /*0020*/ 	.short	0x0001
        /*0022*/ 	.short	0x0008
        /*0024*/ 	.byte	0x00, 0xf5, 0x21, 0x00


	//----- nvinfo : EIATTR_KPARAM_INFO
	.align		4
.L_56:
        /*0028*/ 	.byte	0x04, 0x17
        /*002a*/ 	.short	(.L_58 - .L_57)
.L_57:
        /*002c*/ 	.word	0x00000000
        /*0030*/ 	.short	0x0000
        /*0032*/ 	.short	0x0000
        /*0034*/ 	.byte	0x00, 0xf5, 0x21, 0x00


	//----- nvinfo : EIATTR_SPARSE_MMA_MASK
	.align		4
.L_58:
        /*0038*/ 	.byte	0x03, 0x50
        /*003a*/ 	.short	0x0000


	//----- nvinfo : EIATTR_MAXREG_COUNT
	.align		4
        /*003c*/ 	.byte	0x03, 0x1b
        /*003e*/ 	.short	0x00ff


	//----- nvinfo : EIATTR_MERCURY_ISA_VERSION
	.align		4
        /*0040*/ 	.byte	0x03, 0x5f
        /*0042*/ 	.short	0x0101


	//----- nvinfo : EIATTR_VRC_CTA_INIT_COUNT
	.align		4
        /*0044*/ 	.byte	0x02, 0x4a
	.zero		1
	.zero		1


	//----- nvinfo : EIATTR_EXIT_INSTR_OFFSETS
	.align		4
        /*0048*/ 	.byte	0x04, 0x1c
        /*004a*/ 	.short	(.L_60 - .L_59)


	//   ....[0]....
.L_59:
        /*004c*/ 	.word	0x00000100


	//   ....[1]....
        /*0050*/ 	.word	0x00000fc0


	//----- nvinfo : EIATTR_CRS_STACK_SIZE
	.align		4
.L_60:
        /*0054*/ 	.byte	0x04, 0x1e
        /*0056*/ 	.short	(.L_62 - .L_61)
.L_61:
        /*0058*/ 	.word	0x00000000


	//----- nvinfo : EIATTR_CBANK_PARAM_SIZE
	.align		4
.L_62:
        /*005c*/ 	.byte	0x03, 0x19
        /*005e*/ 	.short	0x0014


	//----- nvinfo : EIATTR_PARAM_CBANK
	.align		4
        /*0060*/ 	.byte	0x04, 0x0a
        /*0062*/ 	.short	(.L_64 - .L_63)
	.align		4
.L_63:
        /*0064*/ 	.word	index@(.nv.constant0.setup_kernel)
        /*0068*/ 	.short	0x0380
        /*006a*/ 	.short	0x0014


	//----- nvinfo : EIATTR_SW_WAR
	.align		4
.L_64:
        /*006c*/ 	.byte	0x04, 0x36
        /*006e*/ 	.short	(.L_66 - .L_65)
.L_65:
        /*0070*/ 	.word	0x00000008
.L_66:


//--------------------- .nv.callgraph             --------------------------
	.section	.nv.callgraph,"",@"SHT_CUDA_CALLGRAPH"
	.align	4
	.sectionentsize	8
	.align		4
        /*0000*/ 	.word	0x00000000
	.align		4
        /*0004*/ 	.word	0xffffffff
	.align		4
        /*0008*/ 	.word	0x00000000
	.align		4
        /*000c*/ 	.word	0xfffffffe
	.align		4
        /*0010*/ 	.word	0x00000000
	.align		4
        /*0014*/ 	.word	0xfffffffd
	.align		4
        /*0018*/ 	.word	0x00000000
	.align		4
        /*001c*/ 	.word	0xfffffffc


//--------------------- .nv.constant4             --------------------------
	.section	.nv.constant4,"a",@progbits
	.align	8
	.align		8
.nv.constant4:
        /*0000*/ 	.dword	precalc_xorwow_matrix
	.align		8
        /*0008*/ 	.dword	precalc_xorwow_offset_matrix
	.align		8
        /*0010*/ 	.dword	mrg32k3aM1
	.align		8
        /*0018*/ 	.dword	mrg32k3aM2
	.align		8
        /*0020*/ 	.dword	mrg32k3aM1SubSeq
	.align		8
        /*0028*/ 	.dword	mrg32k3aM2SubSeq
	.align		8
        /*0030*/ 	.dword	mrg32k3aM1Seq
	.align		8
        /*0038*/ 	.dword	mrg32k3aM2Seq


//--------------------- .nv.constant3             --------------------------
	.section	.nv.constant3,"a",@progbits
	.align	8
.nv.constant3:
	.type		__cr_lgamma_table,@object
	.size		__cr_lgamma_table,(.L_8 - __cr_lgamma_table)
__cr_lgamma_table:
        /*0000*/ 	.byte	0x00, 0x00, 0x00, 0x00, 0x00, 0x00, 0x00, 0x00, 0x00, 0x00, 0x00, 0x00, 0x00, 0x00, 0x00, 0x00
        /*0010*/ 	.byte	0xef, 0x39, 0xfa, 0xfe, 0x42, 0x2e, 0xe6, 0x3f, 0x02, 0x20, 0x2a, 0xfa, 0x0b, 0xab, 0xfc, 0x3f
        /*0020*/ 	.byte	0xf9, 0x2c, 0x92, 0x7c, 0xa7, 0x6c, 0x09, 0x40, 0xc9, 0x79, 0x44, 0x3c, 0x64, 0x26, 0x13, 0x40
        /*0030*/ 	.byte	0xca, 0x01, 0xcf, 0x3a, 0x27, 0x51, 0x1a, 0x40, 0x30, 0xcc, 0x2d, 0xf3, 0xe1, 0x0c, 0x21, 0x40
        /*0040*/ 	.byte	0x0d, 0xb7, 0xfc, 0x82, 0x8e, 0x35, 0x25, 0x40
.L_8:


//--------------------- .text.rgamma_kernel       --------------------------
	.section	.text.rgamma_kernel,"ax",@progbits
	.align	128
        .global         rgamma_kernel
        .type           rgamma_kernel,@function
        .size           rgamma_kernel,(.L_x_107 - rgamma_kernel)
        .other          rgamma_kernel,@"STO_CUDA_ENTRY STV_DEFAULT"
rgamma_kernel:
.text.rgamma_kernel:
[----:B------:R-:W-:Y:S01]  /*0000*/  LDC R1, c[0x0][0x37c] ;  /* 0x0000df00ff017b82 */ /* 0x000fe20000000800 */
[----:B------:R-:W0:Y:S07]  /*0010*/  S2R R3, SR_TID.Z ;  /* 0x0000000000037919 */ /* 0x000e2e0000002300 */
[----:B------:R-:W-:Y:S01]  /*0020*/  S2UR UR4, SR_CTAID.X ;  /* 0x00000000000479c3 */ /* 0x000fe20000002500 */
[----:B------:R-:W1:Y:S01]  /*0030*/  LDCU UR6, c[0x0][0x370] ;  /* 0x00006e00ff0677ac */ /* 0x000e620008000800 */
[----:B------:R-:W2:Y:S01]  /*0040*/  S2R R5, SR_TID.Y ;  /* 0x0000000000057919 */ /* 0x000ea20000002200 */
[----:B------:R-:W3:Y:S01]  /*0050*/  LDCU UR7, c[0x0][0x360] ;  /* 0x00006c00ff0777ac */ /* 0x000ee20008000800 */
[----:B------:R-:W3:Y:S04]  /*0060*/  S2R R7, SR_TID.X ;  /* 0x0000000000077919 */ /* 0x000ee80000002100 */
[----:B------:R-:W1:Y:S01]  /*0070*/  S2UR UR5, SR_CTAID.Y ;  /* 0x00000000000579c3 */ /* 0x000e620000002600 */
[----:B------:R-:W2:Y:S07]  /*0080*/  LDCU UR8, c[0x0][0x364] ;  /* 0x00006c80ff0877ac */ /* 0x000eae0008000800 */
[----:B------:R-:W0:Y:S08]  /*0090*/  LDC R0, c[0x0][0x368] ;  /* 0x0000da00ff007b82 */ /* 0x000e300000000800 */
[----:B------:R-:W4:Y:S01]  /*00a0*/  LDC R4, c[0x0][0x388] ;  /* 0x0000e200ff047b82 */ /* 0x000f220000000800 */
[----:B-1----:R-:W-:-:S06]  /*00b0*/  UIMAD UR4, UR5, UR6, UR4 ;  /* 0x00000006050472a4 */ /* 0x002fcc000f8e0204 */
[----:B0-----:R-:W-:-:S04]  /*00c0*/  IMAD R0, R0, UR4, R3 ;  /* 0x0000000400007c24 */ /* 0x001fc8000f8e0203 */
[----:B--2---:R-:W-:-:S04]  /*00d0*/  IMAD R0, R0, UR8, R5 ;  /* 0x0000000800007c24 */ /* 0x004fc8000f8e0205 */
[----:B---3--:R-:W-:-:S05]  /*00e0*/  IMAD R5, R0, UR7, R7 ;  /* 0x0000000700057c24 */ /* 0x008fca000f8e0207 */
[----:B----4-:R-:W-:-:S13]  /*00f0*/  ISETP.GE.AND P0, PT, R5, R4, PT ;  /* 0x000000040500720c */ /* 0x010fda0003f06270 */
[----:B------:R-:W-:Y:S05]  /*0100*/  @P0 EXIT ;  /* 0x000000000000094d */ /* 0x000fea0003800000 */
[----:B------:R-:W-:Y:S01]  /*0110*/  IABS R7, R4 ;  /* 0x0000000400077213 */ /* 0x000fe20000000000 */
[----:B------:R-:W0:Y:S03]  /*0120*/  LDC R11, c[0x0][0x398] ;  /* 0x0000e600ff0b7b82 */ /* 0x000e260000000800 */
[----:B------:R-:W1:Y:S08]  /*0130*/  I2F.RP R0, R7 ;  /* 0x0000000700007306 */ /* 0x000e700000209400 */
[----:B-1----:R-:W1:Y:S02]  /*0140*/  MUFU.RCP R0, R0 ;  /* 0x0000000000007308 */ /* 0x002e640000001000 */
[----:B-1----:R-:W-:-:S06]  /*0150*/  VIADD R2, R0, 0xffffffe ;  /* 0x0ffffffe00027836 */ /* 0x002fcc0000000000 */
[----:B------:R1:W2:Y:S02]  /*0160*/  F2I.FTZ.U32.TRUNC.NTZ R3, R2 ;  /* 0x0000000200037305 */ /* 0x0002a4000021f000 */
[----:B-1----:R-:W-:Y:S02]  /*0170*/  HFMA2 R2, -RZ, RZ, 0, 0 ;  /* 0x00000000ff027431 */ /* 0x002fe400000001ff */
[----:B--2---:R-:W-:-:S04]  /*0180*/  IMAD.MOV R6, RZ, RZ, -R3 ;  /* 0x000000ffff067224 */ /* 0x004fc800078e0a03 */
[----:B------:R-:W-:Y:S01]  /*0190*/  IMAD R9, R6, R7, RZ ;  /* 0x0000000706097224 */ /* 0x000fe200078e02ff */
[----:B0-----:R-:W-:-:S03]  /*01a0*/  IABS R6, R11 ;  /* 0x0000000b00067213 */ /* 0x001fc60000000000 */
[----:B------:R-:W-:-:S06]  /*01b0*/  IMAD.HI.U32 R3, R3, R9, R2 ;  /* 0x0000000903037227 */ /* 0x000fcc00078e0002 */
[----:B------:R-:W-:-:S04]  /*01c0*/  IMAD.HI.U32 R3, R3, R6, RZ ;  /* 0x0000000603037227 */ /* 0x000fc800078e00ff */
[----:B------:R-:W-:-:S04]  /*01d0*/  IMAD.MOV R0, RZ, RZ, -R3 ;  /* 0x000000ffff007224 */ /* 0x000fc800078e0a03 */
[----:B------:R-:W-:-:S05]  /*01e0*/  IMAD R0, R7, R0, R6 ;  /* 0x0000000007007224 */ /* 0x000fca00078e0206 */
[----:B------:R-:W-:-:S13]  /*01f0*/  ISETP.GT.U32.AND P1, PT, R7, R0, PT ;  /* 0x000000000700720c */ /* 0x000fda0003f24070 */
[----:B------:R-:W-:Y:S01]  /*0200*/  @!P1 IMAD.IADD R0, R0, 0x1, -R7 ;  /* 0x0000000100009824 */ /* 0x000fe200078e0a07 */
[----:B------:R-:W-:Y:S02]  /*0210*/  @!P1 IADD3 R3, PT, PT, R3, 0x1, RZ ;  /* 0x0000000103039810 */ /* 0x000fe40007ffe0ff */
[----:B------:R-:W-:Y:S02]  /*0220*/  ISETP.NE.AND P1, PT, R4, RZ, PT ;  /* 0x000000ff0400720c */ /* 0x000fe40003f25270 */
[----:B------:R-:W-:Y:S02]  /*0230*/  ISETP.GE.U32.AND P0, PT, R0, R7, PT ;  /* 0x000000070000720c */ /* 0x000fe40003f06070 */
[----:B------:R-:W-:-:S04]  /*0240*/  LOP3.LUT R0, R11, R4, RZ, 0x3c, !PT ;  /* 0x000000040b007212 */ /* 0x000fc800078e3cff */
[----:B------:R-:W-:-:S07]  /*0250*/  ISETP.GE.AND P2, PT, R0, RZ, PT ;  /* 0x000000ff0000720c */ /* 0x000fce0003f46270 */
[----:B------:R-:W-:-:S05]  /*0260*/  @P0 VIADD R3, R3, 0x1 ;  /* 0x0000000103030836 */ /* 0x000fca0000000000 */
[----:B------:R-:W-:-:S05]  /*0270*/  MOV R6, R3 ;  /* 0x0000000300067202 */ /* 0x000fca0000000f00 */
[----:B------:R-:W-:Y:S01]  /*0280*/  @!P2 IMAD.MOV R6, RZ, RZ, -R6 ;  /* 0x000000ffff06a224 */ /* 0x000fe200078e0a06 */
[----:B------:R-:W-:-:S04]  /*0290*/  @!P1 LOP3.LUT R6, RZ, R4, RZ, 0x33, !PT ;  /* 0x00000004ff069212 */ /* 0x000fc800078e33ff */
[----:B------:R-:W-:-:S05]  /*02a0*/  IADD3 R0, PT, PT, -R6, RZ, RZ ;  /* 0x000000ff06007210 */ /* 0x000fca0007ffe1ff */
[----:B------:R-:W-:Y:S02]  /*02b0*/  IMAD R4, R4, R0, R11 ;  /* 0x0000000004047224 */ /* 0x000fe400078e020b */
[----:B------:R-:W-:-:S03]  /*02c0*/  VIADD R0, R6, 0x1 ;  /* 0x0000000106007836 */ /* 0x000fc60000000000 */
[----:B------:R-:W-:-:S13]  /*02d0*/  ISETP.GE.AND P0, PT, R5, R4, PT ;  /* 0x000000040500720c */ /* 0x000fda0003f06270 */
[C---:B------:R-:W-:Y:S01]  /*02e0*/  @P0 IADD3 R3, PT, PT, R5.reuse, -R4, RZ ;  /* 0x8000000405030210 */ /* 0x040fe20007ffe0ff */
[----:B------:R-:W-:-:S04]  /*02f0*/  @!P0 IMAD R2, R5, R0, RZ ;  /* 0x0000000005028224 */ /* 0x000fc800078e02ff */
[----:B------:R-:W-:-:S04]  /*0300*/  @P0 IMAD R3, R6, R3, RZ ;  /* 0x0000000306030224 */ /* 0x000fc800078e02ff */
[----:B------:R-:W-:Y:S02]  /*0310*/  @P0 IMAD R2, R4, R0, R3 ;  /* 0x0000000004020224 */ /* 0x000fe400078e0203 */
[----:B------:R-:W-:-:S05]  /*0320*/  @P0 IMAD.MOV.U32 R0, RZ, RZ, R6 ;  /* 0x000000ffff000224 */ /* 0x000fca00078e0006 */
[----:B------:R-:W-:-:S13]  /*0330*/  ISETP.GE.AND P0, PT, R0, 0x1, PT ;  /* 0x000000010000780c */ /* 0x000fda0003f06270 */
[----:B------:R-:W-:Y:S05]  /*0340*/  @!P0 EXIT ;  /* 0x000000000000894d */ /* 0x000fea0003800000 */
[----:B------:R-:W0:Y:S08]  /*0350*/  LDC R4, c[0x0][0x39c] ;  /* 0x0000e700ff047b82 */ /* 0x000e300000000800 */
[----:B------:R-:W1:Y:S01]  /*0360*/  LDC.64 R20, c[0x0][0x380] ;  /* 0x0000e000ff147b82 */ /* 0x000e620000000a00 */
[----:B0-----:R-:W-:-:S04]  /*0370*/  IADD3 R3, PT, PT, R4, 0x1800000, RZ ;  /* 0x0180000004037810 */ /* 0x001fc80007ffe0ff */
[----:B------:R-:W-:-:S04]  /*0380*/  LOP3.LUT R3, R3, 0x7f800000, RZ, 0xc0, !PT ;  /* 0x7f80000003037812 */ /* 0x000fc800078ec0ff */
[----:B------:R-:W-:Y:S01]  /*0390*/  ISETP.GT.U32.AND P0, PT, R3, 0x1ffffff, PT ;  /* 0x01ffffff0300780c */ /* 0x000fe20003f04070 */
[----:B-1----:R-:W-:-:S12]  /*03a0*/  IMAD.WIDE R20, R5, 0x30, R20 ;  /* 0x0000003005147825 */ /* 0x002fd800078e0214 */
[----:B------:R-:W-:Y:S05]  /*03b0*/  @P0 BRA `(.L_x_0) ;  /* 0x0000000000100947 */ /* 0x000fea0003800000 */
[----:B------:R-:W-:-:S07]  /*03c0*/  MOV R11, 0x3e0 ;  /* 0x000003e0000b7802 */ /* 0x000fce0000000f00 */
[----:B------:R-:W-:Y:S05]  /*03d0*/  CALL.REL.NOINC `($__internal_1_$__cuda_sm20_rcp_rn_f32_slowpath) ;  /* 0x0000004c008c7944 */ /* 0x000fea0003c00000 */
[----:B------:R-:W-:Y:S01]  /*03e0*/  IMAD.MOV.U32 R3, RZ, RZ, R5 ;  /* 0x000000ffff037224 */ /* 0x000fe200078e0005 */
[----:B------:R-:W-:Y:S06]  /*03f0*/  BRA `(.L_x_1) ;  /* 0x0000000000107947 */ /* 0x000fec0003800000 */
.L_x_0:
[----:B------:R-:W0:Y:S02]  /*0400*/  MUFU.RCP R3, R4 ;  /* 0x0000000400037308 */ /* 0x000e240000001000 */
[----:B0-----:R-:W-:-:S04]  /*0410*/  FFMA R5, R3, R4, -1 ;  /* 0xbf80000003057423 */ /* 0x001fc80000000004 */
[----:B------:R-:W-:-:S04]  /*0420*/  FADD.FTZ R6, -R5, -RZ ;  /* 0x800000ff05067221 */ /* 0x000fc80000010100 */
[----:B------:R-:W-:-:S07]  /*0430*/  FFMA R3, R3, R6, R3 ;  /* 0x0000000603037223 */ /* 0x000fce0000000003 */
.L_x_1:
[----:B------:R-:W0:Y:S01]  /*0440*/  LDC R5, c[0x0][0x39c] ;  /* 0x0000e700ff057b82 */ /* 0x000e220000000800 */
[----:B------:R-:W-:Y:S01]  /*0450*/  HFMA2 R6, -RZ, RZ, 0.6865234375, 0.07427978515625 ;  /* 0x397e2cc1ff067431 */ /* 0x000fe200000001ff */
[----:B------:R-:W-:Y:S01]  /*0460*/  FSETP.GEU.AND P0, PT, R4, 1, PT ;  /* 0x3f8000000400780b */ /* 0x000fe20003f0e000 */
[----:B------:R-:W1:Y:S03]  /*0470*/  LDCU.64 UR6, c[0x0][0x358] ;  /* 0x00006b00ff0677ac */ /* 0x000e660008000a00 */
[----:B------:R-:W-:-:S04]  /*0480*/  FFMA R6, R3, R6, 0.00024510998628102242947 ;  /* 0x3980821b03067423 */ /* 0x000fc80000000006 */
[----:B------:R-:W-:-:S04]  /*0490*/  FFMA R6, R6, R3, -7.3880000854842364788e-05 ;  /* 0xb89af00606067423 */ /* 0x000fc80000000003 */
[----:B------:R-:W-:-:S04]  /*04a0*/  FFMA R6, R6, R3, 0.0014412100426852703094 ;  /* 0x3abce6fc06067423 */ /* 0x000fc80000000003 */
[-C--:B------:R-:W-:Y:S01]  /*04b0*/  FFMA R6, R6, R3.reuse, 0.0080119101330637931824 ;  /* 0x3c03446306067423 */ /* 0x080fe20000000003 */
[----:B0-----:R0:W2:Y:S03]  /*04c0*/  F2F.F64.F32 R18, R5 ;  /* 0x0000000500127310 */ /* 0x0010a60000201800 */
[----:B------:R-:W-:-:S04]  /*04d0*/  FFMA R6, R6, R3, 0.020831480622291564941 ;  /* 0x3caaa6c806067423 */ /* 0x000fc80000000003 */
[----:B------:R-:W-:-:S04]  /*04e0*/  FFMA R6, R6, R3, 0.041666690260171890259 ;  /* 0x3d2aaab106067423 */ /* 0x000fc80000000003 */
[----:B------:R-:W-:Y:S01]  /*04f0*/  FMUL R3, R6, R3 ;  /* 0x0000000306037220 */ /* 0x000fe20000400000 */
[----:B01----:R-:W-:Y:S06]  /*0500*/  @!P0 BRA `(.L_x_2) ;  /* 0x0000002c00bc8947 */ /* 0x003fec0003800000 */
[----:B------:R-:W-:Y:S01]  /*0510*/  FADD R4, R5, -0.5 ;  /* 0xbf00000005047421 */ /* 0x000fe20000000000 */
[----:B------:R-:W-:Y:S01]  /*0520*/  IMAD.MOV.U32 R5, RZ, RZ, RZ ;  /* 0x000000ffff057224 */ /* 0x000fe200078e00ff */
[----:B------:R-:W-:Y:S01]  /*0530*/  MOV R36, RZ ;  /* 0x000000ff00247202 */ /* 0x000fe20000000f00 */
[----:B------:R-:W-:-:S07]  /*0540*/  IMAD.MOV.U32 R6, RZ, RZ, RZ ;  /* 0x000000ffff067224 */ /* 0x000fce00078e00ff */
.L_x_52:
[----:B0-----:R-:W0:Y:S01]  /*0550*/  LDCU UR4, c[0x0][0x39c] ;  /* 0x00007380ff0477ac */ /* 0x001e220008000800 */
[----:B------:R-:W-:Y:S01]  /*0560*/  BSSY.RECONVERGENT B0, `(.L_x_3) ;  /* 0x000001b000007945 */ /* 0x000fe20003800200 */
[----:B0-----:R-:W-:-:S13]  /*0570*/  FSETP.NEU.AND P0, PT, R6, UR4, PT ;  /* 0x0000000406007c0b */ /* 0x001fda000bf0d000 */
[----:B-1234-:R-:W-:Y:S05]  /*0580*/  @!P0 BRA `(.L_x_4) ;  /* 0x0000000000608947 */ /* 0x01efea0003800000 */
[----:B------:R-:W-:Y:S01]  /*0590*/  IADD3 R6, PT, PT, R4, -0xd000000, RZ ;  /* 0xf300000004067810 */ /* 0x000fe20007ffe0ff */
[----:B------:R0:W1:Y:S03]  /*05a0*/  MUFU.RSQ R7, R4 ;  /* 0x0000000400077308 */ /* 0x0000660000001400 */
[----:B------:R-:W-:-:S13]  /*05b0*/  ISETP.GT.U32.AND P0, PT, R6, 0x727fffff, PT ;  /* 0x727fffff0600780c */ /* 0x000fda0003f04070 */
[----:B0-----:R-:W-:Y:S05]  /*05c0*/  @!P0 BRA `(.L_x_5) ;  /* 0x00000000001c8947 */ /* 0x001fea0003800000 */
[----:B------:R-:W-:Y:S01]  /*05d0*/  BSSY.RECONVERGENT B1, `(.L_x_6) ;  /* 0x0000004000017945 */ /* 0x000fe20003800200 */
[----:B------:R-:W-:Y:S01]  /*05e0*/  IMAD.MOV.U32 R9, RZ, RZ, R4 ;  /* 0x000000ffff097224 */ /* 0x000fe200078e0004 */
[----:B------:R-:W-:-:S07]  /*05f0*/  MOV R17, 0x610 ;  /* 0x0000061000117802 */ /* 0x000fce0000000f00 */
[----:B-12---:R-:W-:Y:S05]  /*0600*/  CALL.REL.NOINC `($__internal_2_$__cuda_sm20_sqrt_rn_f32_slowpath) ;  /* 0x0000004c00d07944 */ /* 0x006fea0003c00000 */
[----:B------:R-:W-:Y:S05]  /*0610*/  BSYNC.RECONVERGENT B1 ;  /* 0x0000000000017941 */ /* 0x000fea0003800200 */
.L_x_6:
[----:B------:R-:W-:Y:S01]  /*0620*/  MOV R8, R42 ;  /* 0x0000002a00087202 */ /* 0x000fe20000000f00 */
[----:B------:R-:W-:Y:S06]  /*0630*/  BRA `(.L_x_7) ;  /* 0x0000000000107947 */ /* 0x000fec0003800000 */
.L_x_5:
[C---:B-1----:R-:W-:Y:S01]  /*0640*/  FMUL.FTZ R9, R7.reuse, R4 ;  /* 0x0000000407097220 */ /* 0x042fe20000410000 */
[----:B------:R-:W-:-:S03]  /*0650*/  FMUL.FTZ R7, R7, 0.5 ;  /* 0x3f00000007077820 */ /* 0x000fc60000410000 */
[----:B------:R-:W-:-:S04]  /*0660*/  FFMA R8, -R9, R9, R4 ;  /* 0x0000000909087223 */ /* 0x000fc80000000104 */
[----:B------:R-:W-:-:S07]  /*0670*/  FFMA R8, R8, R7, R9 ;  /* 0x0000000708087223 */ /* 0x000fce0000000009 */
.L_x_7:
[----:B------:R-:W0:Y:S01]  /*0680*/  F2F.F64.F32 R6, R8 ;  /* 0x0000000800067310 */ /* 0x000e220000201800 */
[----:B------:R-:W-:Y:S02]  /*0690*/  HFMA2 R13, -RZ, RZ, 2.04296875, -0.0090179443359375 ;  /* 0x4016a09eff0d7431 */ /* 0x000fe400000001ff */
[----:B------:R-:W-:Y:S01]  /*06a0*/  IMAD.MOV.U32 R12, RZ, RZ, 0x60000000 ;  /* 0x60000000ff0c7424 */ /* 0x000fe200078e00ff */
[----:B------:R-:W-:Y:S01]  /*06b0*/  UMOV UR4, 0x0 ;  /* 0x0000000000047882 */ /* 0x000fe20000000000 */
[----:B------:R-:W-:Y:S01]  /*06c0*/  UMOV UR5, 0x40280000 ;  /* 0x4028000000057882 */ /* 0x000fe20000000000 */
[----:B------:R-:W1:Y:S03]  /*06d0*/  LDCU UR8, c[0x0][0x39c] ;  /* 0x00007380ff0877ac */ /* 0x000e660008000800 */
[----:B0-----:R-:W-:-:S06]  /*06e0*/  DFMA R12, R6, -UR4, R12 ;  /* 0x80000004060c7c2b */ /* 0x001fcc000800000c */
[----:B------:R0:W3:Y:S01]  /*06f0*/  F2F.F32.F64 R7, R12 ;  /* 0x0000000c00077310 */ /* 0x0000e20000301000 */
[----:B-1----:R-:W-:-:S07]  /*0700*/  IMAD.U32 R6, RZ, RZ, UR8 ;  /* 0x00000008ff067e24 */ /* 0x002fce000f8e00ff */
.L_x_4:
[----:B------:R-:W-:Y:S05]  /*0710*/  BSYNC.RECONVERGENT B0 ;  /* 0x0000000000007941 */ /* 0x000fea0003800200 */
.L_x_3:
[----:B------:R-:W4:Y:S01]  /*0720*/  LDG.E R9, desc[UR6][R20.64+0x18] ;  /* 0x0000180614097981 */ /* 0x000f22000c1e1900 */
[----:B------:R-:W-:Y:S01]  /*0730*/  BSSY.RECONVERGENT B0, `(.L_x_8) ;  /* 0x0000052000007945 */ /* 0x000fe20003800200 */
[----:B----4-:R-:W-:-:S13]  /*0740*/  ISETP.NE.AND P0, PT, R9, 0x1, PT ;  /* 0x000000010900780c */ /* 0x010fda0003f05270 */
[----:B------:R-:W-:Y:S05]  /*0750*/  @!P0 BRA `(.L_x_9) ;  /* 0x0000000400348947 */ /* 0x000fea0003800000 */
[----:B0-----:R-:W4:Y:S04]  /*0760*/  LDG.E.64 R12, desc[UR6][R20.64] ;  /* 0x00000006140c7981 */ /* 0x001f28000c1e1b00 */
[----:B------:R-:W5:Y:S04]  /*0770*/  LDG.E.64 R14, desc[UR6][R20.64+0x10] ;  /* 0x00001006140e7981 */ /* 0x000f68000c1e1b00 */
[----:B------:R-:W2:Y:S01]  /*0780*/  LDG.E.64 R16, desc[UR6][R20.64+0x8] ;  /* 0x0000080614107981 */ /* 0x000ea2000c1e1b00 */
[----:B------:R-:W-:Y:S01]  /*0790*/  MOV R24, 0x2f800000 ;  /* 0x2f80000000187802 */ /* 0x000fe20000000f00 */
[----:B------:R-:W-:Y:S01]  /*07a0*/  IMAD.MOV.U32 R26, RZ, RZ, 0x3e055027 ;  /* 0x3e055027ff1a7424 */ /* 0x000fe200078e00ff */
[----:B------:R-:W-:Y:S01]  /*07b0*/  BSSY.RECONVERGENT B1, `(.L_x_10) ;  /* 0x000003e000017945 */ /* 0x000fe20003800200 */
[----:B----4-:R-:W-:-:S04]  /*07c0*/  SHF.R.U32.HI R22, RZ, 0x2, R13 ;  /* 0x00000002ff167819 */ /* 0x010fc8000001160d */
[----:B------:R-:W-:Y:S01]  /*07d0*/  LOP3.LUT R22, R22, R13, RZ, 0x3c, !PT ;  /* 0x0000000d16167212 */ /* 0x000fe200078e3cff */
[----:B-----5:R0:W-:Y:S01]  /*07e0*/  STG.E.64 desc[UR6][R20.64+0x8], R14 ;  /* 0x0000080e14007986 */ /* 0x0201e2000c101b06 */
[----:B------:R-:W-:-:S03]  /*07f0*/  SHF.L.U32 R9, R15, 0x4, RZ ;  /* 0x000000040f097819 */ /* 0x000fc600000006ff */
[----:B------:R-:W-:-:S05]  /*0800*/  IMAD.SHL.U32 R13, R22, 0x2, RZ ;  /* 0x00000002160d7824 */ /* 0x000fca00078e00ff */
[----:B------:R-:W-:-:S04]  /*0810*/  LOP3.LUT R22, R22, R13, R9, 0x96, !PT ;  /* 0x0000000d16167212 */ /* 0x000fc800078e9609 */
[----:B------:R-:W-:-:S04]  /*0820*/  LOP3.LUT R22, R22, R15, RZ, 0x3c, !PT ;  /* 0x0000000f16167212 */ /* 0x000fc800078e3cff */
[----:B------:R-:W-:-:S04]  /*0830*/  IADD3 R9, PT, PT, R12, 0x587c5, R22 ;  /* 0x000587c50c097810 */ /* 0x000fc80007ffe016 */
[----:B------:R-:W-:-:S05]  /*0840*/  I2FP.F32.U32 R9, R9 ;  /* 0x0000000900097245 */ /* 0x000fca0000201000 */
[----:B------:R-:W-:-:S05]  /*0850*/  FFMA R24, R9, R24, 1.1641532182693481445e-10 ;  /* 0x2f00000009187423 */ /* 0x000fca0000000018 */
[----:B------:R-:W-:-:S04]  /*0860*/  FSETP.GEU.AND P0, PT, R24, 1.175494350822287508e-38, PT ;  /* 0x008000001800780b */ /* 0x000fc80003f0e000 */
[----:B------:R-:W-:-:S09]  /*0870*/  FSEL R13, RZ, -23, P0 ;  /* 0xc1b80000ff0d7808 */ /* 0x000fd20000000000 */
[----:B------:R-:W-:-:S04]  /*0880*/  @!P0 FMUL R24, R24, 8388608 ;  /* 0x4b00000018188820 */ /* 0x000fc80000400000 */
[C---:B------:R-:W-:Y:S01]  /*0890*/  VIADD R9, R24.reuse, 0xc0d55555 ;  /* 0xc0d5555518097836 */ /* 0x040fe20000000000 */
[----:B------:R-:W-:-:S04]  /*08a0*/  ISETP.GT.U32.AND P0, PT, R24, 0x7f7fffff, PT ;  /* 0x7f7fffff1800780c */ /* 0x000fc80003f04070 */
[----:B------:R-:W-:-:S04]  /*08b0*/  LOP3.LUT R23, R9, 0xff800000, RZ, 0xc0, !PT ;  /* 0xff80000009177812 */ /* 0x000fc800078ec0ff */
[----:B------:R-:W-:-:S05]  /*08c0*/  IADD3 R9, PT, PT, R24, -R23, RZ ;  /* 0x8000001718097210 */ /* 0x000fca0007ffe0ff */
[----:B------:R-:W-:Y:S01]  /*08d0*/  FADD R25, R9, -1 ;  /* 0xbf80000009197421 */ /* 0x000fe20000000000 */
[----:B--2---:R-:W-:-:S03]  /*08e0*/  SHF.R.U32.HI R9, RZ, 0x2, R16 ;  /* 0x00000002ff097819 */ /* 0x004fc60000011610 */
[----:B------:R-:W-:Y:S01]  /*08f0*/  FFMA R26, R25, -R26, 0.14084610342979431152 ;  /* 0x3e1039f6191a7423 */ /* 0x000fe2000000081a */
[----:B------:R-:W-:Y:S01]  /*0900*/  LOP3.LUT R9, R9, R16, RZ, 0x3c, !PT ;  /* 0x0000001009097212 */ /* 0x000fe200078e3cff */
[----:B------:R-:W-:Y:S02]  /*0910*/  IMAD.SHL.U32 R16, R22, 0x10, RZ ;  /* 0x0000001016107824 */ /* 0x000fe400078e00ff */
[----:B------:R-:W-:-:S04]  /*0920*/  FFMA R26, R25, R26, -0.12148627638816833496 ;  /* 0xbdf8cdcc191a7423 */ /* 0x000fc8000000001a */
[----:B------:R-:W-:-:S04]  /*0930*/  FFMA R26, R25, R26, 0.13980610668659210205 ;  /* 0x3e0f2955191a7423 */ /* 0x000fc8000000001a */
[----:B------:R-:W-:-:S04]  /*0940*/  FFMA R26, R25, R26, -0.16684235632419586182 ;  /* 0xbe2ad8b9191a7423 */ /* 0x000fc8000000001a */
[----:B------:R-:W-:-:S04]  /*0950*/  FFMA R26, R25, R26, 0.20012299716472625732 ;  /* 0x3e4ced0b191a7423 */ /* 0x000fc8000000001a */
[----:B------:R-:W-:-:S04]  /*0960*/  FFMA R26, R25, R26, -0.24999669194221496582 ;  /* 0xbe7fff22191a7423 */ /* 0x000fc8000000001a */
[----:B------:R-:W-:-:S04]  /*0970*/  FFMA R26, R25, R26, 0.33333182334899902344 ;  /* 0x3eaaaa78191a7423 */ /* 0x000fc8000000001a */
[C---:B------:R-:W-:Y:S01]  /*0980*/  FFMA R28, R25.reuse, R26, -0.5 ;  /* 0xbf000000191c7423 */ /* 0x040fe2000000001a */
[----:B------:R-:W-:Y:S02]  /*0990*/  I2FP.F32.S32 R26, R23 ;  /* 0x00000017001a7245 */ /* 0x000fe40000201400 */
[----:B------:R-:W-:Y:S01]  /*09a0*/  MOV R23, 0x7f800000 ;  /* 0x7f80000000177802 */ /* 0x000fe20000000f00 */
[----:B------:R-:W-:Y:S02]  /*09b0*/  FMUL R28, R25, R28 ;  /* 0x0000001c191c7220 */ /* 0x000fe40000400000 */
[----:B------:R-:W-:Y:S01]  /*09c0*/  FFMA R26, R26, 1.1920928955078125e-07, R13 ;  /* 0x340000001a1a7823 */ /* 0x000fe2000000000d */
[----:B------:R-:W-:Y:S01]  /*09d0*/  SHF.L.U32 R13, R9, 0x1, RZ ;  /* 0x00000001090d7819 */ /* 0x000fe200000006ff */
[----:B------:R-:W-:-:S03]  /*09e0*/  FFMA R25, R25, R28, R25 ;  /* 0x0000001c19197223 */ /* 0x000fc60000000019 */
[----:B------:R-:W-:Y:S01]  /*09f0*/  LOP3.LUT R13, R9, R13, R16, 0x96, !PT ;  /* 0x0000000d090d7212 */ /* 0x000fe200078e9610 */
[----:B------:R-:W-:Y:S01]  /*0a00*/  FFMA R25, R26, 0.69314718246459960938, R25 ;  /* 0x3f3172181a197823 */ /* 0x000fe20000000019 */
[C---:B------:R-:W-:Y:S01]  /*0a10*/  @P0 FFMA R25, R24.reuse, R23, +INF ;  /* 0x7f80000018190423 */ /* 0x040fe20000000017 */
[----:B------:R-:W-:Y:S01]  /*0a20*/  FSETP.NEU.AND P0, PT, R24, RZ, PT ;  /* 0x000000ff1800720b */ /* 0x000fe20003f0d000 */
[----:B------:R-:W-:Y:S01]  /*0a30*/  VIADD R16, R12, 0xb0f8a ;  /* 0x000b0f8a0c107836 */ /* 0x000fe20000000000 */
[----:B------:R-:W-:Y:S01]  /*0a40*/  LOP3.LUT R23, R13, R22, RZ, 0x3c, !PT ;  /* 0x000000160d177212 */ /* 0x000fe200078e3cff */
[----:B------:R-:W-:Y:S01]  /*0a50*/  FMUL R25, R25, -2 ;  /* 0xc000000019197820 */ /* 0x000fe20000400000 */
[----:B------:R-:W-:Y:S02]  /*0a60*/  HFMA2 R24, -RZ, RZ, 0.1495361328125, 0.0004794597625732421875 ;  /* 0x30c90fdbff187431 */ /* 0x000fe400000001ff */
[----:B------:R0:W-:Y:S01]  /*0a70*/  STG.E.64 desc[UR6][R20.64], R16 ;  /* 0x0000001014007986 */ /* 0x0001e2000c101b06 */
[----:B------:R-:W-:Y:S01]  /*0a80*/  IMAD.IADD R9, R23, 0x1, R16 ;  /* 0x0000000117097824 */ /* 0x000fe200078e0210 */
[----:B------:R-:W-:-:S02]  /*0a90*/  FSEL R25, R25, +INF , P0 ;  /* 0x7f80000019197808 */ /* 0x000fc40000000000 */
[----:B------:R0:W-:Y:S02]  /*0aa0*/  STG.E.64 desc[UR6][R20.64+0x10], R22 ;  /* 0x0000101614007986 */ /* 0x0001e4000c101b06 */
[----:B------:R-:W-:Y:S01]  /*0ab0*/  IADD3 R13, PT, PT, R25, -0xd000000, RZ ;  /* 0xf3000000190d7810 */ /* 0x000fe20007ffe0ff */
[----:B------:R0:W1:Y:S01]  /*0ac0*/  MUFU.RSQ R12, R25 ;  /* 0x00000019000c7308 */ /* 0x0000620000001400 */
[----:B------:R-:W-:Y:S02]  /*0ad0*/  I2FP.F32.U32 R9, R9 ;  /* 0x0000000900097245 */ /* 0x000fe40000201000 */
[----:B------:R-:W-:-:S03]  /*0ae0*/  ISETP.GT.U32.AND P0, PT, R13, 0x727fffff, PT ;  /* 0x727fffff0d00780c */ /* 0x000fc60003f04070 */
[----:B------:R-:W-:-:S10]  /*0af0*/  FFMA R24, R9, R24, 7.314590599882819788e-10 ;  /* 0x30490fdb09187423 */ /* 0x000fd40000000018 */
[----:B0-----:R-:W-:Y:S05]  /*0b00*/  @!P0 BRA `(.L_x_11) ;  /* 0x0000000000108947 */ /* 0x001fea0003800000 */
[----:B------:R-:W-:Y:S01]  /*0b10*/  IMAD.MOV.U32 R9, RZ, RZ, R25 ;  /* 0x000000ffff097224 */ /* 0x000fe200078e0019 */
[----:B------:R-:W-:-:S07]  /*0b20*/  MOV R17, 0xb40 ;  /* 0x00000b4000117802 */ /* 0x000fce0000000f00 */
[----:B-1-3--:R-:W-:Y:S05]  /*0b30*/  CALL.REL.NOINC `($__internal_2_$__cuda_sm20_sqrt_rn_f32_slowpath) ;  /* 0x0000004800847944 */ /* 0x00afea0003c00000 */
[----:B------:R-:W-:Y:S05]  /*0b40*/  BRA `(.L_x_12) ;  /* 0x0000000000107947 */ /* 0x000fea0003800000 */
.L_x_11:
[----:B-1----:R-:W-:Y:S01]  /*0b50*/  FMUL.FTZ R42, R25, R12 ;  /* 0x0000000c192a7220 */ /* 0x002fe20000410000 */
[----:B------:R-:W-:-:S03]  /*0b60*/  FMUL.FTZ R12, R12, 0.5 ;  /* 0x3f0000000c0c7820 */ /* 0x000fc60000410000 */
[----:B------:R-:W-:-:S04]  /*0b70*/  FFMA R25, -R42, R42, R25 ;  /* 0x0000002a2a197223 */ /* 0x000fc80000000119 */
[----:B------:R-:W-:-:S07]  /*0b80*/  FFMA R42, R25, R12, R42 ;  /* 0x0000000c192a7223 */ /* 0x000fce000000002a */
.L_x_12:
[----:B------:R-:W-:Y:S05]  /*0b90*/  BSYNC.RECONVERGENT B1 ;  /* 0x0000000000017941 */ /* 0x000fea0003800200 */
.L_x_10:
[----:B------:R-:W-:Y:S01]  /*0ba0*/  FMUL.RZ R24, R24, 0.15915493667125701904 ;  /* 0x3e22f98318187820 */ /* 0x000fe2000040c000 */
[----:B------:R-:W-:-:S03]  /*0bb0*/  MOV R15, 0x1 ;  /* 0x00000001000f7802 */ /* 0x000fc60000000f00 */
[----:B------:R-:W0:Y:S02]  /*0bc0*/  MUFU.COS R9, R24 ;  /* 0x0000001800097308 */ /* 0x000e240000000000 */
[----:B------:R4:W-:Y:S01]  /*0bd0*/  STG.E desc[UR6][R20.64+0x18], R15 ;  /* 0x0000180f14007986 */ /* 0x0009e2000c101906 */
[----:B0-----:R-:W-:-:S05]  /*0be0*/  FMUL R13, R9, R42 ;  /* 0x0000002a090d7220 */ /* 0x001fca0000400000 */
[----:B------:R-:W0:Y:S01]  /*0bf0*/  MUFU.SIN R9, R24 ;  /* 0x0000001800097308 */ /* 0x000e220000000400 */
[----:B------:R4:W-:Y:S01]  /*0c00*/  STG.E desc[UR6][R20.64+0x20], R13 ;  /* 0x0000200d14007986 */ /* 0x0009e2000c101906 */
[----:B0-----:R-:W-:Y:S01]  /*0c10*/  FMUL R42, R9, R42 ;  /* 0x0000002a092a7220 */ /* 0x001fe20000400000 */
[----:B----4-:R-:W-:Y:S06]  /*0c20*/  BRA `(.L_x_13) ;  /* 0x0000000000087947 */ /* 0x010fec0003800000 */
.L_x_9:
[----:B------:R1:W5:Y:S04]  /*0c30*/  LDG.E R42, desc[UR6][R20.64+0x20] ;  /* 0x00002006142a7981 */ /* 0x000368000c1e1900 */
[----:B------:R1:W-:Y:S02]  /*0c40*/  STG.E desc[UR6][R20.64+0x18], RZ ;  /* 0x000018ff14007986 */ /* 0x0003e4000c101906 */
.L_x_13:
[----:B------:R-:W-:Y:S05]  /*0c50*/  BSYNC.RECONVERGENT B0 ;  /* 0x0000000000007941 */ /* 0x000fea0003800200 */
.L_x_8:
[----:B-----5:R-:W0:Y:S01]  /*0c60*/  F2F.F64.F32 R16, R42 ;  /* 0x0000002a00107310 */ /* 0x020e220000201800 */
[----:B------:R-:W-:Y:S01]  /*0c70*/  FSETP.GE.AND P0, PT, R42, RZ, PT ;  /* 0x000000ff2a00720b */ /* 0x000fe20003f06000 */
[----:B------:R-:W-:Y:S06]  /*0c80*/  BSSY.RECONVERGENT B0, `(.L_x_14) ;  /* 0x0000273000007945 */ /* 0x000fec0003800200 */
[----:B------:R-:W4:Y:S06]  /*0c90*/  F2F.F64.F32 R14, R8 ;  /* 0x00000008000e7310 */ /* 0x000f2c0000201800 */
[----:B------:R-:W2:Y:S01]  /*0ca0*/  @P0 LDC.64 R24, c[0x0][0x390] ;  /* 0x0000e400ff180b82 */ /* 0x000ea20000000a00 */
[----:B0-----:R-:W-:Y:S01]  /*0cb0*/  DMUL R12, R16, 0.5 ;  /* 0x3fe00000100c7828 */ /* 0x001fe20000000000 */
[----:B------:R-:W-:-:S06]  /*0cc0*/  @P0 IMAD.IADD R9, R5, 0x1, R2 ;  /* 0x0000000105090824 */ /* 0x000fcc00078e0202 */
[----:B------:R-:W0:Y:S01]  /*0cd0*/  @P0 LDC R27, c[0x0][0x3a0] ;  /* 0x0000e800ff1b0b82 */ /* 0x000e220000000800 */
[----:B----4-:R-:W-:-:S06]  /*0ce0*/  DADD R22, R14, R12 ;  /* 0x000000000e167229 */ /* 0x010fcc000000000c */
[----:B------:R-:W4:Y:S01]  /*0cf0*/  F2F.F32.F64 R43, R22 ;  /* 0x00000016002b7310 */ /* 0x000f220000301000 */
[----:B--2---:R-:W-:-:S04]  /*0d00*/  @P0 IMAD.WIDE R24, R9, 0x4, R24 ;  /* 0x0000000409180825 */ /* 0x004fc800078e0218 */
[----:B----4-:R-:W-:-:S04]  /*0d10*/  FMUL R44, R43, R43 ;  /* 0x0000002b2b2c7220 */ /* 0x010fc80000400000 */
[----:B0-----:R-:W-:-:S05]  /*0d20*/  @P0 FMUL R9, R44, R27 ;  /* 0x0000001b2c090220 */ /* 0x001fca0000400000 */
[----:B------:R0:W-:Y:S01]  /*0d30*/  @P0 STG.E desc[UR6][R24.64], R9 ;  /* 0x0000000918000986 */ /* 0x0001e2000c101906 */
[----:B------:R-:W-:Y:S05]  /*0d40*/  @P0 BRA `(.L_x_15) ;  /* 0x0000002400980947 */ /* 0x000fea0003800000 */
[----:B0-----:R-:W2:Y:S04]  /*0d50*/  LDG.E.64 R24, desc[UR6][R20.64] ;  /* 0x0000000614187981 */ /* 0x001ea8000c1e1b00 */
[----:B------:R-:W4:Y:S04]  /*0d60*/  LDG.E.64 R22, desc[UR6][R20.64+0x10] ;  /* 0x0000100614167981 */ /* 0x000f28000c1e1b00 */
[----:B------:R-:W5:Y:S01]  /*0d70*/  LDG.E.64 R26, desc[UR6][R20.64+0x8] ;  /* 0x00000806141a7981 */ /* 0x000f62000c1e1b00 */
[----:B------:R-:W-:Y:S02]  /*0d80*/  MOV R46, 0x2f800000 ;  /* 0x2f800000002e7802 */ /* 0x000fe40000000f00 */
[----:B--2---:R-:W-:-:S02]  /*0d90*/  SHF.R.U32.HI R28, RZ, 0x2, R25 ;  /* 0x00000002ff1c7819 */ /* 0x004fc40000011619 */
[----:B------:R-:W-:Y:S02]  /*0da0*/  IADD3 R24, PT, PT, R24, 0x587c5, RZ ;  /* 0x000587c518187810 */ /* 0x000fe40007ffe0ff */
[----:B------:R-:W-:Y:S02]  /*0db0*/  LOP3.LUT R28, R28, R25, RZ, 0x3c, !PT ;  /* 0x000000191c1c7212 */ /* 0x000fe400078e3cff */
[----:B----4-:R-:W-:Y:S02]  /*0dc0*/  SHF.L.U32 R9, R23, 0x4, RZ ;  /* 0x0000000417097819 */ /* 0x010fe400000006ff */
[----:B------:R-:W-:Y:S01]  /*0dd0*/  MOV R31, R22 ;  /* 0x00000016001f7202 */ /* 0x000fe20000000f00 */
[----:B------:R-:W-:Y:S01]  /*0de0*/  IMAD.SHL.U32 R25, R28, 0x2, RZ ;  /* 0x000000021c197824 */ /* 0x000fe200078e00ff */
[----:B-----5:R-:W-:-:S04]  /*0df0*/  MOV R30, R27 ;  /* 0x0000001b001e7202 */ /* 0x020fc80000000f00 */
[----:B------:R-:W-:Y:S01]  /*0e00*/  LOP3.LUT R28, R28, R25, R9, 0x96, !PT ;  /* 0x000000191c1c7212 */ /* 0x000fe200078e9609 */
[-C--:B------:R-:W-:Y:S01]  /*0e10*/  FMUL R25, R42, R42.reuse ;  /* 0x0000002a2a197220 */ /* 0x080fe20000400000 */
[----:B------:R2:W-:Y:S02]  /*0e20*/  STG.E.64 desc[UR6][R20.64+0x8], R30 ;  /* 0x0000081e14007986 */ /* 0x0005e4000c101b06 */
[----:B------:R-:W-:Y:S01]  /*0e30*/  LOP3.LUT R29, R28, R23, RZ, 0x3c, !PT ;  /* 0x000000171c1d7212 */ /* 0x000fe200078e3cff */
[----:B------:R-:W-:-:S04]  /*0e40*/  FMUL R28, R25, R42 ;  /* 0x0000002a191c7220 */ /* 0x000fc80000400000 */
[----:B------:R-:W-:-:S05]  /*0e50*/  IMAD.IADD R9, R29, 0x1, R24 ;  /* 0x000000011d097824 */ /* 0x000fca00078e0218 */
[----:B------:R-:W-:-:S05]  /*0e60*/  I2FP.F32.U32 R9, R9 ;  /* 0x0000000900097245 */ /* 0x000fca0000201000 */
[----:B------:R-:W-:-:S04]  /*0e70*/  FFMA R46, R9, R46, 1.1641532182693481445e-10 ;  /* 0x2f000000092e7423 */ /* 0x000fc8000000002e */
[----:B---3--:R-:W-:-:S05]  /*0e80*/  FMUL R9, R7, R46 ;  /* 0x0000002e07097220 */ /* 0x008fca0000400000 */
[----:B------:R-:W-:Y:S01]  /*0e90*/  FSETP.GTU.AND P0, PT, R9, R28, PT ;  /* 0x0000001c0900720b */ /* 0x000fe20003f0c000 */
[----:B------:R-:W-:-:S05]  /*0ea0*/  IMAD.MOV.U32 R28, RZ, RZ, R23 ;  /* 0x000000ffff1c7224 */ /* 0x000fca00078e0017 */
[----:B------:R2:W-:Y:S07]  /*0eb0*/  STG.E.64 desc[UR6][R20.64+0x10], R28 ;  /* 0x0000101c14007986 */ /* 0x0005ee000c101b06 */
[----:B------:R-:W0:Y:S01]  /*0ec0*/  @!P0 LDC.64 R32, c[0x0][0x390] ;  /* 0x0000e400ff208b82 */ /* 0x000e220000000a00 */
[----:B------:R-:W-:-:S07]  /*0ed0*/  @!P0 IMAD.IADD R25, R5, 0x1, R2 ;  /* 0x0000000105198824 */ /* 0x000fce00078e0202 */
[----:B------:R-:W3:Y:S01]  /*0ee0*/  @!P0 LDC R9, c[0x0][0x3a0] ;  /* 0x0000e800ff098b82 */ /* 0x000ee20000000800 */
[----:B0-----:R-:W-:-:S04]  /*0ef0*/  @!P0 IMAD.WIDE R32, R25, 0x4, R32 ;  /* 0x0000000419208825 */ /* 0x001fc800078e0220 */
[----:B------:R-:W-:Y:S02]  /*0f00*/  IMAD.MOV.U32 R25, RZ, RZ, R26 ;  /* 0x000000ffff197224 */ /* 0x000fe400078e001a */
[----:B---3--:R-:W-:-:S03]  /*0f10*/  @!P0 FMUL R9, R44, R9 ;  /* 0x000000092c098220 */ /* 0x008fc60000400000 */
[----:B------:R2:W-:Y:S04]  /*0f20*/  STG.E.64 desc[UR6][R20.64], R24 ;  /* 0x0000001814007986 */ /* 0x0005e8000c101b06 */
[----:B------:R2:W-:Y:S01]  /*0f30*/  @!P0 STG.E desc[UR6][R32.64], R9 ;  /* 0x0000000920008986 */ /* 0x0005e2000c101906 */
[----:B------:R-:W-:Y:S05]  /*0f40*/  @!P0 BRA `(.L_x_15) ;  /* 0x0000002400188947 */ /* 0x000fea0003800000 */
[----:B------:R-:W0:Y:S01]  /*0f50*/  LDCU UR4, c[0x0][0x39c] ;  /* 0x00007380ff0477ac */ /* 0x000e220008000800 */
[----:B--2---:R-:W-:Y:S01]  /*0f60*/  IMAD.MOV.U32 R9, RZ, RZ, R27 ;  /* 0x000000ffff097224 */ /* 0x004fe200078e001b */
[----:B------:R-:W-:Y:S01]  /*0f70*/  BSSY.RECONVERGENT B1, `(.L_x_16) ;  /* 0x000009b000017945 */ /* 0x000fe20003800200 */
[----:B------:R-:W-:Y:S01]  /*0f80*/  MOV R27, R22 ;  /* 0x00000016001b7202 */ /* 0x000fe20000000f00 */
[----:B------:R-:W-:Y:S01]  /*0f90*/  IMAD.MOV.U32 R22, RZ, RZ, R23 ;  /* 0x000000ffff167224 */ /* 0x000fe200078e0017 */
[----:B------:R-:W-:Y:S02]  /*0fa0*/  MOV R25, R26 ;  /* 0x0000001a00197202 */ /* 0x000fe40000000f00 */
[----:B------:R-:W-:Y:S02]  /*0fb0*/  MOV R23, R29 ;  /* 0x0000001d00177202 */ /* 0x000fe40000000f00 */
[----:B0-----:R-:W-:-:S13]  /*0fc0*/  FSETP.NEU.AND P0, PT, R36, UR4, PT ;  /* 0x0000000424007c0b */ /* 0x001fda000bf0d000 */
[----:B------:R-:W-:Y:S05]  /*0fd0*/  @!P0 BRA `(.L_x_17) ;  /* 0x0000000800508947 */ /* 0x000fea0003800000 */
[----:B------:R-:W-:Y:S01]  /*0fe0*/  UMOV UR4, 0x916872b0 ;  /* 0x916872b000047882 */ /* 0x000fe20000000000 */
[----:B------:R-:W-:Y:S02]  /*0ff0*/  UMOV UR5, 0x400d7ced ;  /* 0x400d7ced00057882 */ /* 0x000fe40000000000 */
[----:B------:R-:W-:-:S14]  /*1000*/  DSETP.GTU.AND P0, PT, R18, UR4, PT ;  /* 0x0000000412007e2a */ /* 0x000fdc000bf0c000 */
[----:B------:R-:W-:Y:S05]  /*1010*/  @P0 BRA `(.L_x_18) ;  /* 0x0000000000b00947 */ /* 0x000fea0003800000 */
[----:B------:R-:W0:Y:S01]  /*1020*/  MUFU.RCP64H R11, R15 ;  /* 0x0000000f000b7308 */ /* 0x000e220000001800 */
[----:B------:R-:W-:Y:S01]  /*1030*/  IMAD.MOV.U32 R10, RZ, RZ, 0x1 ;  /* 0x00000001ff0a7424 */ /* 0x000fe200078e00ff */
[----:B------:R-:W-:Y:S01]  /*1040*/  UMOV UR4, 0x8f5c28f6 ;  /* 0x8f5c28f600047882 */ /* 0x000fe20000000000 */
[----:B------:R-:W-:Y:S01]  /*1050*/  UMOV UR5, 0x3fc8f5c2 ;  /* 0x3fc8f5c200057882 */ /* 0x000fe20000000000 */
[----:B------:R-:W-:Y:S03]  /*1060*/  BSSY.RECONVERGENT B2, `(.L_x_19) ;  /* 0x000001c000027945 */ /* 0x000fe60003800200 */
[----:B0-----:R-:W-:-:S08]  /*1070*/  DFMA R28, -R14, R10, 1 ;  /* 0x3ff000000e1c742b */ /* 0x001fd0000000010a */
[----:B------:R-:W-:-:S08]  /*1080*/  DFMA R28, R28, R28, R28 ;  /* 0x0000001c1c1c722b */ /* 0x000fd0000000001c */
[----:B------:R-:W-:-:S08]  /*1090*/  DFMA R28, R10, R28, R10 ;  /* 0x0000001c0a1c722b */ /* 0x000fd0000000000a */
[----:B------:R-:W-:-:S08]  /*10a0*/  DFMA R10, -R14, R28, 1 ;  /* 0x3ff000000e0a742b */ /* 0x000fd0000000011c */
[----:B------:R-:W-:Y:S02]  /*10b0*/  DFMA R28, R28, R10, R28 ;  /* 0x0000000a1c1c722b */ /* 0x000fe4000000001c */
[----:B------:R-:W0:Y:S06]  /*10c0*/  F2F.F64.F32 R10, R4 ;  /* 0x00000004000a7310 */ /* 0x000e2c0000201800 */
[----:B------:R-:W-:-:S08]  /*10d0*/  DMUL R32, R28, UR4 ;  /* 0x000000041c207c28 */ /* 0x000fd00008000000 */
[C---:B------:R-:W-:Y:S01]  /*10e0*/  DFMA R30, -R14.reuse, R32, UR4 ;  /* 0x000000040e1e7e2b */ /* 0x040fe20008000120 */
[----:B------:R-:W-:Y:S01]  /*10f0*/  UMOV UR4, 0xc083126f ;  /* 0xc083126f00047882 */ /* 0x000fe20000000000 */
[----:B------:R-:W-:Y:S02]  /*1100*/  UMOV UR5, 0x3fdda1ca ;  /* 0x3fdda1ca00057882 */ /* 0x000fe40000000000 */
[----:B------:R-:W-:Y:S01]  /*1110*/  DADD R34, R14, UR4 ;  /* 0x000000040e227e29 */ /* 0x000fe20008000000 */
[----:B------:R-:W-:Y:S01]  /*1120*/  UMOV UR4, 0x39581062 ;  /* 0x3958106200047882 */ /* 0x000fe20000000000 */
[----:B------:R-:W-:Y:S02]  /*1130*/  UMOV UR5, 0x3fc6c8b4 ;  /* 0x3fc6c8b400057882 */ /* 0x000fe40000000000 */
[----:B------:R-:W-:-:S04]  /*1140*/  DFMA R28, R28, R30, R32 ;  /* 0x0000001e1c1c722b */ /* 0x000fc80000000020 */
[----:B0-----:R-:W-:-:S06]  /*1150*/  DFMA R10, R10, UR4, R34 ;  /* 0x000000040a0a7c2b */ /* 0x001fcc0008000022 */
[----:B------:R-:W-:-:S04]  /*1160*/  FFMA R26, RZ, R15, R29 ;  /* 0x0000000fff1a7223 */ /* 0x000fc8000000001d */
[----:B------:R0:W2:Y:S01]  /*1170*/  F2F.F32.F64 R10, R10 ;  /* 0x0000000a000a7310 */ /* 0x0000a20000301000 */
[----:B------:R-:W-:-:S13]  /*1180*/  FSETP.GT.AND P0, PT, |R26|, 1.469367938527859385e-39, PT ;  /* 0x001000001a00780b */ /* 0x000fda0003f04200 */
[----:B0-----:R-:W-:Y:S05]  /*1190*/  @P0 BRA `(.L_x_20) ;  /* 0x0000000000200947 */ /* 0x001fea0003800000 */
[----:B------:R-:W-:Y:S01]  /*11a0*/  MOV R32, 0x8f5c28f6 ;  /* 0x8f5c28f600207802 */ /* 0x000fe20000000f00 */
[----:B------:R-:W-:Y:S01]  /*11b0*/  IMAD.MOV.U32 R33, RZ, RZ, 0x3fc8f5c2 ;  /* 0x3fc8f5c2ff217424 */ /* 0x000fe200078e00ff */
[----:B------:R-:W-:Y:S01]  /*11c0*/  MOV R30, R14 ;  /* 0x0000000e001e7202 */ /* 0x000fe20000000f00 */
[----:B------:R-:W-:Y:S01]  /*11d0*/  IMAD.MOV.U32 R31, RZ, RZ, R15 ;  /* 0x000000ffff1f7224 */ /* 0x000fe200078e000f */
[----:B------:R-:W-:-:S07]  /*11e0*/  MOV R26, 0x1200 ;  /* 0x00001200001a7802 */ /* 0x000fce0000000f00 */
[----:B-12---:R-:W-:Y:S05]  /*11f0*/  CALL.REL.NOINC `($__internal_0_$__cuda_sm20_div_rn_f64_full) ;  /* 0x0000003800907944 */ /* 0x006fea0003c00000 */
[----:B------:R-:W-:Y:S01]  /*1200*/  MOV R28, R34 ;  /* 0x00000022001c7202 */ /* 0x000fe20000000f00 */
[----:B------:R-:W-:-:S07]  /*1210*/  IMAD.MOV.U32 R29, RZ, RZ, R35 ;  /* 0x000000ffff1d7224 */ /* 0x000fce00078e0023 */
.L_x_20:
[----:B------:R-:W-:Y:S05]  /*1220*/  BSYNC.RECONVERGENT B2 ;  /* 0x0000000000027941 */ /* 0x000fea0003800200 */
.L_x_19:
[----:B------:R-:W-:Y:S01]  /*1230*/  UMOV UR4, 0x10624dd3 ;  /* 0x10624dd300047882 */ /* 0x000fe20000000000 */
[----:B------:R-:W-:Y:S01]  /*1240*/  UMOV UR5, 0x3fb43958 ;  /* 0x3fb4395800057882 */ /* 0x000fe20000000000 */
[----:B------:R-:W0:Y:S01]  /*1250*/  LDCU UR8, c[0x0][0x39c] ;  /* 0x00007380ff0877ac */ /* 0x000e220008000800 */
[----:B------:R-:W-:Y:S01]  /*1260*/  DADD R28, R28, -UR4 ;  /* 0x800000041c1c7e29 */ /* 0x000fe20008000000 */
[----:B------:R-:W-:Y:S01]  /*1270*/  MOV R11, 0x3f9e147b ;  /* 0x3f9e147b000b7802 */ /* 0x000fe20000000f00 */
[----:B------:R-:W-:Y:S01]  /*1280*/  UMOV UR4, 0x47ae147b ;  /* 0x47ae147b00047882 */ /* 0x000fe20000000000 */
[----:B------:R-:W-:-:S05]  /*1290*/  UMOV UR5, 0x3fc47ae1 ;  /* 0x3fc47ae100057882 */ /* 0x000fca0000000000 */
[----:B------:R-:W-:-:S06]  /*12a0*/  DFMA R28, R14, UR4, R28 ;  /* 0x000000040e1c7c2b */ /* 0x000fcc000800001c */
[----:B------:R3:W4:Y:S01]  /*12b0*/  F2F.F32.F64 R37, R28 ;  /* 0x0000001c00257310 */ /* 0x0007220000301000 */
[----:B0-----:R-:W-:Y:S01]  /*12c0*/  IMAD.U32 R36, RZ, RZ, UR8 ;  /* 0x00000008ff247e24 */ /* 0x001fe2000f8e00ff */
[----:B------:R-:W-:Y:S06]  /*12d0*/  BRA `(.L_x_17) ;  /* 0x0000000400907947 */ /* 0x000fec0003800000 */
.L_x_18:
[----:B------:R-:W-:Y:S01]  /*12e0*/  UMOV UR4, 0x95810625 ;  /* 0x9581062500047882 */ /* 0x000fe20000000000 */
[----:B------:R-:W-:Y:S02]  /*12f0*/  UMOV UR5, 0x402a0b43 ;  /* 0x402a0b4300057882 */ /* 0x000fe40000000000 */
[----:B------:R-:W-:-:S14]  /*1300*/  DSETP.GTU.AND P0, PT, R18, UR4, PT ;  /* 0x0000000412007e2a */ /* 0x000fdc000bf0c000 */
[----:B------:R-:W-:Y:S05]  /*1310*/  @P0 BRA `(.L_x_21) ;  /* 0x0000000400080947 */ /* 0x000fea0003800000 */
[----:B------:R-:W0:Y:S01]  /*1320*/  MUFU.RCP64H R11, R15 ;  /* 0x0000000f000b7308 */ /* 0x000e220000001800 */
[----:B------:R-:W-:Y:S01]  /*1330*/  MOV R10, 0x1 ;  /* 0x00000001000a7802 */ /* 0x000fe20000000f00 */
        /* <DEDUP_REMOVED lines=10> */
[----:B------:R-:W-:Y:S01]  /*13e0*/  DFMA R28, -R14, R34, UR4 ;  /* 0x000000040e1c7e2b */ /* 0x000fe20008000122 */
[----:B------:R-:W-:Y:S01]  /*13f0*/  UMOV UR4, 0x77318fc5 ;  /* 0x77318fc500047882 */ /* 0x000fe20000000000 */
[----:B------:R-:W-:-:S06]  /*1400*/  UMOV UR5, 0x3f7f212d ;  /* 0x3f7f212d00057882 */ /* 0x000fcc0000000000 */
[----:B------:R-:W-:Y:S01]  /*1410*/  DFMA R34, R30, R28, R34 ;  /* 0x0000001c1e22722b */ /* 0x000fe20000000022 */
[----:B------:R-:W-:Y:S01]  /*1420*/  IMAD.MOV.U32 R28, RZ, RZ, -0x4bc6a7f0 ;  /* 0xb4395810ff1c7424 */ /* 0x000fe200078e00ff */
[----:B------:R-:W-:-:S06]  /*1430*/  MOV R29, 0x3ffa76c8 ;  /* 0x3ffa76c8001d7802 */ /* 0x000fcc0000000f00 */
[----:B0-----:R-:W-:Y:S02]  /*1440*/  DFMA R10, R10, UR4, R28 ;  /* 0x000000040a0a7c2b */ /* 0x001fe4000800001c */
[----:B------:R-:W-:-:S05]  /*1450*/  FFMA R26, RZ, R15, R35 ;  /* 0x0000000fff1a7223 */ /* 0x000fca0000000023 */
[----:B------:R-:W-:-:S03]  /*1460*/  FSETP.GT.AND P0, PT, |R26|, 1.469367938527859385e-39, PT ;  /* 0x001000001a00780b */ /* 0x000fc60003f04200 */
[----:B------:R0:W2:Y:S10]  /*1470*/  F2F.F32.F64 R10, R10 ;  /* 0x0000000a000a7310 */ /* 0x0000b40000301000 */
[----:B0-----:R-:W-:Y:S05]  /*1480*/  @P0 BRA `(.L_x_23) ;  /* 0x0000000000180947 */ /* 0x001fea0003800000 */
[----:B------:R-:W-:Y:S01]  /*1490*/  IMAD.MOV.U32 R32, RZ, RZ, -0x51eb851f ;  /* 0xae147ae1ff207424 */ /* 0x000fe200078e00ff */
[----:B------:R-:W-:Y:S01]  /*14a0*/  MOV R33, 0x3ffae147 ;  /* 0x3ffae14700217802 */ /* 0x000fe20000000f00 */
[----:B------:R-:W-:Y:S01]  /*14b0*/  IMAD.MOV.U32 R30, RZ, RZ, R14 ;  /* 0x000000ffff1e7224 */ /* 0x000fe200078e000e */
[----:B------:R-:W-:Y:S02]  /*14c0*/  MOV R31, R15 ;  /* 0x0000000f001f7202 */ /* 0x000fe40000000f00 */
[----:B------:R-:W-:-:S07]  /*14d0*/  MOV R26, 0x14f0 ;  /* 0x000014f0001a7802 */ /* 0x000fce0000000f00 */
[----:B-12---:R-:W-:Y:S05]  /*14e0*/  CALL.REL.NOINC `($__internal_0_$__cuda_sm20_div_rn_f64_full) ;  /* 0x0000003400d47944 */ /* 0x006fea0003c00000 */
.L_x_23:
[----:B------:R-:W-:Y:S05]  /*14f0*/  BSYNC.RECONVERGENT B2 ;  /* 0x0000000000027941 */ /* 0x000fea0003800200 */
.L_x_22:
        /* <DEDUP_REMOVED lines=9> */
[----:B------:R-:W-:-:S08]  /*1590*/  DFMA R28, R28, R30, R28 ;  /* 0x0000001e1c1c722b */ /* 0x000fd0000000001c */
[----:B------:R-:W-:-:S08]  /*15a0*/  DMUL R30, R28, UR4 ;  /* 0x000000041c1e7c28 */ /* 0x000fd00008000000 */
[----:B------:R-:W-:Y:S01]  /*15b0*/  DFMA R32, -R14, R30, UR4 ;  /* 0x000000040e207e2b */ /* 0x000fe2000800011e */
[----:B------:R-:W-:Y:S01]  /*15c0*/  UMOV UR4, 0x9999999a ;  /* 0x9999999a00047882 */ /* 0x000fe20000000000 */
[----:B------:R-:W-:Y:S02]  /*15d0*/  UMOV UR5, 0x3fd19999 ;  /* 0x3fd1999900057882 */ /* 0x000fe40000000000 */
[----:B------:R-:W-:-:S04]  /*15e0*/  DADD R34, R34, UR4 ;  /* 0x0000000422227e29 */ /* 0x000fc80008000000 */
[----:B------:R-:W-:Y:S02]  /*15f0*/  DFMA R28, R28, R32, R30 ;  /* 0x000000201c1c722b */ /* 0x000fe4000000001e */
[----:B------:R0:W3:Y:S08]  /*1600*/  F2F.F32.F64 R11, R34 ;  /* 0x00000022000b7310 */ /* 0x0000f00000301000 */
[----:B------:R-:W-:-:S05]  /*1610*/  FFMA R26, RZ, R15, R29 ;  /* 0x0000000fff1a7223 */ /* 0x000fca000000001d */
[----:B------:R-:W-:-:S13]  /*1620*/  FSETP.GT.AND P0, PT, |R26|, 1.469367938527859385e-39, PT ;  /* 0x001000001a00780b */ /* 0x000fda0003f04200 */
[----:B0--3--:R-:W-:Y:S05]  /*1630*/  @P0 BRA `(.L_x_25) ;  /* 0x0000000000200947 */ /* 0x009fea0003800000 */
        /* <DEDUP_REMOVED lines=8> */
.L_x_25:
[----:B------:R-:W-:Y:S05]  /*16c0*/  BSYNC.RECONVERGENT B2 ;  /* 0x0000000000027941 */ /* 0x000fea0003800200 */
.L_x_24:
[----:B------:R-:W-:Y:S01]  /*16d0*/  UMOV UR4, 0xbc6a7efa ;  /* 0xbc6a7efa00047882 */ /* 0x000fe20000000000 */
[----:B------:R-:W-:Y:S01]  /*16e0*/  UMOV UR5, 0x3f989374 ;  /* 0x3f98937400057882 */ /* 0x000fe20000000000 */
[----:B------:R-:W0:Y:S01]  /*16f0*/  LDCU UR8, c[0x0][0x39c] ;  /* 0x00007380ff0877ac */ /* 0x000e220008000800 */
[----:B------:R-:W-:-:S06]  /*1700*/  DADD R28, R28, UR4 ;  /* 0x000000041c1c7e29 */ /* 0x000fcc0008000000 */
[----:B------:R3:W4:Y:S01]  /*1710*/  F2F.F32.F64 R37, R28 ;  /* 0x0000001c00257310 */ /* 0x0007220000301000 */
[----:B0-----:R-:W-:Y:S01]  /*1720*/  MOV R36, UR8 ;  /* 0x0000000800247c02 */ /* 0x001fe20008000f00 */
[----:B---3--:R-:W-:Y:S06]  /*1730*/  BRA `(.L_x_17) ;  /* 0x0000000000787947 */ /* 0x008fec0003800000 */
.L_x_21:
        /* <DEDUP_REMOVED lines=11> */
[----:B------:R-:W-:-:S08]  /*17f0*/  DFMA R10, -R14, R28, UR4 ;  /* 0x000000040e0a7e2b */ /* 0x000fd0000800011c */
[----:B------:R-:W-:-:S10]  /*1800*/  DFMA R28, R30, R10, R28 ;  /* 0x0000000a1e1c722b */ /* 0x000fd4000000001c */
[----:B------:R-:W-:-:S05]  /*1810*/  FFMA R10, RZ, R15, R29 ;  /* 0x0000000fff0a7223 */ /* 0x000fca000000001d */
[----:B------:R-:W-:-:S13]  /*1820*/  FSETP.GT.AND P0, PT, |R10|, 1.469367938527859385e-39, PT ;  /* 0x001000000a00780b */ /* 0x000fda0003f04200 */
[----:B------:R-:W-:Y:S05]  /*1830*/  @P0 BRA `(.L_x_27) ;  /* 0x0000000000200947 */ /* 0x000fea0003800000 */
[----:B------:R-:W-:Y:S01]  /*1840*/  MOV R32, 0x1cac0831 ;  /* 0x1cac083100207802 */ /* 0x000fe20000000f00 */
[----:B------:R-:W-:Y:S01]  /*1850*/  IMAD.MOV.U32 R33, RZ, RZ, 0x3fc3645a ;  /* 0x3fc3645aff217424 */ /* 0x000fe200078e00ff */
[----:B------:R-:W-:Y:S01]  /*1860*/  MOV R30, R14 ;  /* 0x0000000e001e7202 */ /* 0x000fe20000000f00 */
[----:B------:R-:W-:Y:S01]  /*1870*/  IMAD.MOV.U32 R31, RZ, RZ, R15 ;  /* 0x000000ffff1f7224 */ /* 0x000fe200078e000f */
[----:B------:R-:W-:-:S07]  /*1880*/  MOV R26, 0x18a0 ;  /* 0x000018a0001a7802 */ /* 0x000fce0000000f00 */
[----:B-1----:R-:W-:Y:S05]  /*1890*/  CALL.REL.NOINC `($__internal_0_$__cuda_sm20_div_rn_f64_full) ;  /* 0x0000003000e87944 */ /* 0x002fea0003c00000 */
[----:B------:R-:W-:Y:S01]  /*18a0*/  MOV R28, R34 ;  /* 0x00000022001c7202 */ /* 0x000fe20000000f00 */
[----:B------:R-:W-:-:S07]  /*18b0*/  IMAD.MOV.U32 R29, RZ, RZ, R35 ;  /* 0x000000ffff1d7224 */ /* 0x000fce00078e0023 */
.L_x_27:
[----:B------:R-:W-:Y:S05]  /*18c0*/  BSYNC.RECONVERGENT B2 ;  /* 0x0000000000027941 */ /* 0x000fea0003800200 */
.L_x_26:
[----:B------:R-:W0:Y:S01]  /*18d0*/  LDCU UR4, c[0x0][0x39c] ;  /* 0x00007380ff0477ac */ /* 0x000e220008000800 */
[----:B------:R2:W3:Y:S01]  /*18e0*/  F2F.F32.F64 R37, R28 ;  /* 0x0000001c00257310 */ /* 0x0004e20000301000 */
[----:B------:R-:W-:Y:S02]  /*18f0*/  HFMA2 R11, -RZ, RZ, 1.8125, 0 ;  /* 0x3f400000ff0b7431 */ /* 0x000fe400000001ff */
[----:B------:R-:W-:Y:S01]  /*1900*/  IMAD.MOV.U32 R10, RZ, RZ, 0x3fe28f5c ;  /* 0x3fe28f5cff0a7424 */ /* 0x000fe200078e00ff */
[----:B0-23--:R-:W-:-:S07]  /*1910*/  MOV R36, UR4 ;  /* 0x0000000400247c02 */ /* 0x00dfce0008000f00 */
.L_x_17:
[----:B------:R-:W-:Y:S05]  /*1920*/  BSYNC.RECONVERGENT B1 ;  /* 0x0000000000017941 */ /* 0x000fea0003800200 */
.L_x_16:
[----:B------:R-:W-:Y:S01]  /*1930*/  FSETP.GT.AND P0, PT, R43, RZ, PT ;  /* 0x000000ff2b00720b */ /* 0x000fe20003f04000 */
[----:B------:R-:W-:-:S12]  /*1940*/  BSSY.RELIABLE B1, `(.L_x_28) ;  /* 0x00000a5000017945 */ /* 0x000fd80003800100 */
[----:B------:R-:W-:Y:S05]  /*1950*/  @!P0 BRA `(.L_x_29) ;  /* 0x00000008008c8947 */ /* 0x000fea0003800000 */
[----:B------:R-:W-:Y:S01]  /*1960*/  FADD R33, R8, R8 ;  /* 0x0000000808217221 */ /* 0x000fe20000000000 */
[----:B------:R-:W-:Y:S03]  /*1970*/  BSSY.RECONVERGENT B2, `(.L_x_30) ;  /* 0x000000d000027945 */ /* 0x000fe60003800200 */
[----:B---3--:R-:W0:Y:S08]  /*1980*/  MUFU.RCP R29, R33 ;  /* 0x00000021001d7308 */ /* 0x008e300000001000 */
[----:B------:R-:W3:Y:S01]  /*1990*/  FCHK P0, R42, R33 ;  /* 0x000000212a007302 */ /* 0x000ee20000000000 */
[----:B0-----:R-:W-:-:S04]  /*19a0*/  FFMA R26, -R33, R29, 1 ;  /* 0x3f800000211a7423 */ /* 0x001fc8000000011d */
[----:B------:R-:W-:-:S04]  /*19b0*/  FFMA R29, R29, R26, R29 ;  /* 0x0000001a1d1d7223 */ /* 0x000fc8000000001d */
[----:B------:R-:W-:-:S04]  /*19c0*/  FFMA R26, R29, R42, RZ ;  /* 0x0000002a1d1a7223 */ /* 0x000fc800000000ff */
[----:B------:R-:W-:-:S04]  /*19d0*/  FFMA R31, -R33, R26, R42 ;  /* 0x0000001a211f7223 */ /* 0x000fc8000000012a */
[----:B------:R-:W-:Y:S01]  /*19e0*/  FFMA R26, R29, R31, R26 ;  /* 0x0000001f1d1a7223 */ /* 0x000fe2000000001a */
[----:B---3--:R-:W-:Y:S06]  /*19f0*/  @!P0 BRA `(.L_x_31) ;  /* 0x0000000000108947 */ /* 0x008fec0003800000 */
[----:B------:R-:W-:Y:S01]  /*1a00*/  IMAD.MOV.U32 R29, RZ, RZ, R33 ;  /* 0x000000ffff1d7224 */ /* 0x000fe200078e0021 */
[----:B------:R-:W-:-:S07]  /*1a10*/  MOV R30, 0x1a30 ;  /* 0x00001a30001e7802 */ /* 0x000fce0000000f00 */
[----:B-12-4-:R-:W-:Y:S05]  /*1a20*/  CALL.REL.NOINC `($__internal_3_$__cuda_sm3x_div_rn_noftz_f32_slowpath) ;  /* 0x0000003c00247944 */ /* 0x016fea0003c00000 */
[----:B------:R-:W-:-:S07]  /*1a30*/  MOV R26, R31 ;  /* 0x0000001f001a7202 */ /* 0x000fce0000000f00 */
.L_x_31:
[----:B------:R-:W-:Y:S05]  /*1a40*/  BSYNC.RECONVERGENT B2 ;  /* 0x0000000000027941 */ /* 0x000fea0003800200 */
.L_x_30:
[----:B------:R-:W-:Y:S01]  /*1a50*/  FSETP.GTU.AND P0, PT, |R26|, 0.25, PT ;  /* 0x3e8000001a00780b */ /* 0x000fe20003f0c200 */
[----:B------:R-:W-:-:S12]  /*1a60*/  BSSY.RECONVERGENT B2, `(.L_x_32) ;  /* 0x000006d000027945 */ /* 0x000fd80003800200 */
[----:B------:R-:W-:Y:S05]  /*1a70*/  @P0 BRA `(.L_x_33) ;  /* 0x0000000000380947 */ /* 0x000fea0003800000 */
[----:B------:R-:W-:Y:S01]  /*1a80*/  IMAD.MOV.U32 R29, RZ, RZ, 0x3dfcae64 ;  /* 0x3dfcae64ff1d7424 */ /* 0x000fe200078e00ff */
[----:B------:R-:W-:Y:S01]  /*1a90*/  DMUL R16, R16, R12 ;  /* 0x0000000c10107228 */ /* 0x000fe20000000000 */
[----:B------:R-:W-:Y:S02]  /*1aa0*/  F2F.F64.F32 R12, R3 ;  /* 0x00000003000c7310 */ /* 0x000fe40000201800 */
[----:B------:R-:W-:-:S04]  /*1ab0*/  FFMA R29, R26, R29, -0.13671770691871643066 ;  /* 0xbe0bffba1a1d7423 */ /* 0x000fc8000000001d */
[----:B------:R-:W-:-:S04]  /*1ac0*/  FFMA R29, R29, R26, 0.14236569404602050781 ;  /* 0x3e11c8501d1d7423 */ /* 0x000fc8000000001a */
[----:B------:R-:W-:-:S04]  /*1ad0*/  FFMA R29, R29, R26, -0.16629210114479064941 ;  /* 0xbe2a487a1d1d7423 */ /* 0x000fc8000000001a */
[-C--:B------:R-:W-:Y:S02]  /*1ae0*/  FFMA R31, R29, R26.reuse, 0.20000620186328887939 ;  /* 0x3e4cce6d1d1f7423 */ /* 0x080fe4000000001a */
[----:B------:R-:W-:Y:S02]  /*1af0*/  F2F.F64.F32 R28, R26 ;  /* 0x0000001a001c7310 */ /* 0x000fe40000201800 */
[----:B------:R-:W-:-:S04]  /*1b00*/  FFMA R31, R31, R26, -0.25000301003456115723 ;  /* 0xbe8000651f1f7423 */ /* 0x000fc8000000001a */
[----:B------:R-:W-:-:S06]  /*1b10*/  FFMA R31, R31, R26, 0.3333333134651184082 ;  /* 0x3eaaaaaa1f1f7423 */ /* 0x000fcc000000001a */
[----:B------:R-:W0:Y:S02]  /*1b20*/  F2F.F64.F32 R30, R31 ;  /* 0x0000001f001e7310 */ /* 0x000e240000201800 */
[----:B0-----:R-:W-:-:S08]  /*1b30*/  DMUL R16, R16, R30 ;  /* 0x0000001e10107228 */ /* 0x001fd00000000000 */
[----:B------:R-:W-:Y:S01]  /*1b40*/  DFMA R12, R16, R28, R12 ;  /* 0x0000001c100c722b */ /* 0x000fe2000000000c */
[----:B------:R-:W-:Y:S10]  /*1b50*/  BRA `(.L_x_34) ;  /* 0x0000000400747947 */ /* 0x000ff40003800000 */
.L_x_33:
[----:B------:R0:W3:Y:S01]  /*1b60*/  F2F.F64.F32 R28, R26 ;  /* 0x0000001a001c7310 */ /* 0x0000e20000201800 */
[----:B------:R-:W-:Y:S01]  /*1b70*/  FFMA R32, -R8, R42, R3 ;  /* 0x0000002a08207223 */ /* 0x000fe20000000103 */
[----:B------:R-:W-:Y:S01]  /*1b80*/  DMUL R30, R16, 0.25 ;  /* 0x3fd00000101e7828 */ /* 0x000fe20000000000 */
[----:B------:R-:W-:Y:S05]  /*1b90*/  BSSY.RECONVERGENT B3, `(.L_x_35) ;  /* 0x0000056000037945 */ /* 0x000fea0003800200 */
[----:B------:R-:W5:Y:S01]  /*1ba0*/  F2F.F64.F32 R32, R32 ;  /* 0x0000002000207310 */ /* 0x000f620000201800 */
[----:B0-----:R-:W-:Y:S01]  /*1bb0*/  MOV R26, 0xfffffc01 ;  /* 0xfffffc01001a7802 */ /* 0x001fe20000000f00 */
[----:B---3--:R-:W-:-:S02]  /*1bc0*/  DADD R28, R28, 1 ;  /* 0x3ff000001c1c7429 */ /* 0x008fc40000000000 */
[----:B-----5:R-:W-:-:S08]  /*1bd0*/  DFMA R16, R16, R30, R32 ;  /* 0x0000001e1010722b */ /* 0x020fd00000000020 */
[----:B------:R-:W-:Y:S01]  /*1be0*/  ISETP.GT.AND P0, PT, R29, 0xfffff, PT ;  /* 0x000fffff1d00780c */ /* 0x000fe20003f04270 */
[----:B------:R-:W-:Y:S01]  /*1bf0*/  IMAD.MOV.U32 R13, RZ, RZ, R29 ;  /* 0x000000ffff0d7224 */ /* 0x000fe200078e001d */
[----:B------:R-:W-:Y:S01]  /*1c00*/  MOV R12, R28 ;  /* 0x0000001c000c7202 */ /* 0x000fe20000000f00 */
[----:B------:R-:W-:-:S10]  /*1c10*/  IMAD.MOV.U32 R30, RZ, RZ, R28 ;  /* 0x000000ffff1e7224 */ /* 0x000fd400078e001c */
[----:B------:R-:W-:Y:S01]  /*1c20*/  @!P0 DMUL R12, R12, 1.80143985094819840000e+16 ;  /* 0x435000000c0c8828 */ /* 0x000fe20000000000 */
[----:B------:R-:W-:-:S09]  /*1c30*/  @!P0 MOV R26, 0xfffffbcb ;  /* 0xfffffbcb001a8802 */ /* 0x000fd20000000f00 */
[----:B------:R-:W-:Y:S01]  /*1c40*/  @!P0 MOV R29, R13 ;  /* 0x0000000d001d8202 */ /* 0x000fe20000000f00 */
[----:B------:R-:W-:-:S04]  /*1c50*/  @!P0 IMAD.MOV.U32 R30, RZ, RZ, R12 ;  /* 0x000000ffff1e8224 */ /* 0x000fc800078e000c */
[----:B------:R-:W-:-:S05]  /*1c60*/  VIADD R34, R29, 0xffffffff ;  /* 0xffffffff1d227836 */ /* 0x000fca0000000000 */
[----:B------:R-:W-:-:S13]  /*1c70*/  ISETP.GT.U32.AND P1, PT, R34, 0x7feffffe, PT ;  /* 0x7feffffe2200780c */ /* 0x000fda0003f24070 */
[----:B------:R-:W-:Y:S05]  /*1c80*/  @P1 BRA `(.L_x_36) ;  /* 0x0000000400001947 */ /* 0x000fea0003800000 */
[----:B------:R-:W-:Y:S01]  /*1c90*/  LOP3.LUT R12, R29, 0xfffff, RZ, 0xc0, !PT ;  /* 0x000fffff1d0c7812 */ /* 0x000fe200078ec0ff */
[----:B------:R-:W-:Y:S01]  /*1ca0*/  UMOV UR4, 0x3ae80f1e ;  /* 0x3ae80f1e00047882 */ /* 0x000fe20000000000 */
[----:B------:R-:W-:Y:S01]  /*1cb0*/  UMOV UR5, 0x3eb1380b ;  /* 0x3eb1380b00057882 */ /* 0x000fe20000000000 */
[----:B------:R-:W-:Y:S01]  /*1cc0*/  UMOV UR8, 0x80000000 ;  /* 0x8000000000087882 */ /* 0x000fe20000000000 */
[----:B------:R-:W-:Y:S01]  /*1cd0*/  LOP3.LUT R31, R12, 0x3ff00000, RZ, 0xfc, !PT ;  /* 0x3ff000000c1f7812 */ /* 0x000fe200078efcff */
[----:B------:R-:W-:Y:S01]  /*1ce0*/  UMOV UR9, 0x43300000 ;  /* 0x4330000000097882 */ /* 0x000fe20000000000 */
[----:B------:R-:W-:Y:S02]  /*1cf0*/  MOV R12, RZ ;  /* 0x000000ff000c7202 */ /* 0x000fe40000000f00 */
[----:B------:R-:W-:-:S13]  /*1d00*/  ISETP.GE.U32.AND P0, PT, R31, 0x3ff6a09f, PT ;  /* 0x3ff6a09f1f00780c */ /* 0x000fda0003f06070 */
[----:B------:R-:W-:-:S05]  /*1d10*/  @P0 IADD3 R13, PT, PT, R31, -0x100000, RZ ;  /* 0xfff000001f0d0810 */ /* 0x000fca0007ffe0ff */
[----:B------:R-:W-:-:S06]  /*1d20*/  @P0 IMAD.MOV.U32 R31, RZ, RZ, R13 ;  /* 0x000000ffff1f0224 */ /* 0x000fcc00078e000d */
[C---:B------:R-:W-:Y:S02]  /*1d30*/  DADD R32, R30.reuse, 1 ;  /* 0x3ff000001e207429 */ /* 0x040fe40000000000 */
[----:B------:R-:W-:-:S04]  /*1d40*/  DADD R30, R30, -1 ;  /* 0xbff000001e1e7429 */ /* 0x000fc80000000000 */
[----:B------:R-:W0:Y:S02]  /*1d50*/  MUFU.RCP64H R13, R33 ;  /* 0x00000021000d7308 */ /* 0x000e240000001800 */
[----:B0-----:R-:W-:-:S08]  /*1d60*/  DFMA R42, -R32, R12, 1 ;  /* 0x3ff00000202a742b */ /* 0x001fd0000000010c */
[----:B------:R-:W-:-:S08]  /*1d70*/  DFMA R42, R42, R42, R42 ;  /* 0x0000002a2a2a722b */ /* 0x000fd0000000002a */
[----:B------:R-:W-:Y:S01]  /*1d80*/  DFMA R42, R12, R42, R12 ;  /* 0x0000002a0c2a722b */ /* 0x000fe2000000000c */
[----:B------:R-:W-:Y:S01]  /*1d90*/  IMAD.MOV.U32 R12, RZ, RZ, -0x748574fc ;  /* 0x8b7a8b04ff0c7424 */ /* 0x000fe200078e00ff */
[----:B------:R-:W-:-:S06]  /*1da0*/  MOV R13, 0x3ed0ee25 ;  /* 0x3ed0ee25000d7802 */ /* 0x000fcc0000000f00 */
[----:B------:R-:W-:-:S08]  /*1db0*/  DMUL R40, R30, R42 ;  /* 0x0000002a1e287228 */ /* 0x000fd00000000000 */
[----:B------:R-:W-:-:S08]  /*1dc0*/  DFMA R40, R30, R42, R40 ;  /* 0x0000002a1e28722b */ /* 0x000fd00000000028 */
[----:B------:R-:W-:-:S08]  /*1dd0*/  DMUL R38, R40, R40 ;  /* 0x0000002828267228 */ /* 0x000fd00000000000 */
[----:B------:R-:W-:Y:S01]  /*1de0*/  DFMA R12, R38, UR4, R12 ;  /* 0x00000004260c7c2b */ /* 0x000fe2000800000c */
[----:B------:R-:W-:Y:S01]  /*1df0*/  UMOV UR4, 0x9f02676f ;  /* 0x9f02676f00047882 */ /* 0x000fe20000000000 */
[----:B------:R-:W-:-:S06]  /*1e00*/  UMOV UR5, 0x3ef3b266 ;  /* 0x3ef3b26600057882 */ /* 0x000fcc0000000000 */
[----:B------:R-:W-:Y:S01]  /*1e10*/  DFMA R32, R38, R12, UR4 ;  /* 0x0000000426207e2b */ /* 0x000fe2000800000c */
[----:B------:R-:W-:Y:S01]  /*1e20*/  UMOV UR4, 0xa9ab0956 ;  /* 0xa9ab095600047882 */ /* 0x000fe20000000000 */
[----:B------:R-:W-:Y:S01]  /*1e30*/  UMOV UR5, 0x3f1745cb ;  /* 0x3f1745cb00057882 */ /* 0x000fe20000000000 */
[----:B------:R-:W-:Y:S01]  /*1e40*/  LEA.HI R12, R29, R26, RZ, 0xc ;  /* 0x0000001a1d0c7211 */ /* 0x000fe200078f60ff */
[----:B------:R-:W-:Y:S01]  /*1e50*/  DADD R28, R30, -R40 ;  /* 0x000000001e1c7229 */ /* 0x000fe20000000828 */
[----:B------:R-:W-:-:S03]  /*1e60*/  MOV R13, 0x43300000 ;  /* 0x43300000000d7802 */ /* 0x000fc60000000f00 */
[----:B------:R-:W-:Y:S01]  /*1e70*/  DFMA R32, R38, R32, UR4 ;  /* 0x0000000426207e2b */ /* 0x000fe20008000020 */
[----:B------:R-:W-:Y:S01]  /*1e80*/  UMOV UR4, 0x2d1b5154 ;  /* 0x2d1b515400047882 */ /* 0x000fe20000000000 */
[----:B------:R-:W-:Y:S01]  /*1e90*/  UMOV UR5, 0x3f3c71c7 ;  /* 0x3f3c71c700057882 */ /* 0x000fe20000000000 */
[----:B------:R-:W-:Y:S01]  /*1ea0*/  @P0 VIADD R12, R12, 0x1 ;  /* 0x000000010c0c0836 */ /* 0x000fe20000000000 */
[----:B------:R-:W-:-:S04]  /*1eb0*/  DADD R28, R28, R28 ;  /* 0x000000001c1c7229 */ /* 0x000fc8000000001c */
[----:B------:R-:W-:Y:S01]  /*1ec0*/  DFMA R32, R38, R32, UR4 ;  /* 0x0000000426207e2b */ /* 0x000fe20008000020 */
[----:B------:R-:W-:Y:S01]  /*1ed0*/  UMOV UR4, 0x923be72d ;  /* 0x923be72d00047882 */ /* 0x000fe20000000000 */
[----:B------:R-:W-:Y:S01]  /*1ee0*/  UMOV UR5, 0x3f624924 ;  /* 0x3f62492400057882 */ /* 0x000fe20000000000 */
[----:B------:R-:W-:Y:S01]  /*1ef0*/  LOP3.LUT R12, R12, 0x80000000, RZ, 0x3c, !PT ;  /* 0x800000000c0c7812 */ /* 0x000fe200078e3cff */
[----:B------:R-:W-:-:S04]  /*1f00*/  DFMA R28, R30, -R40, R28 ;  /* 0x800000281e1c722b */ /* 0x000fc8000000001c */
[----:B------:R-:W-:Y:S01]  /*1f10*/  DFMA R32, R38, R32, UR4 ;  /* 0x0000000426207e2b */ /* 0x000fe20008000020 */
[----:B------:R-:W-:Y:S01]  /*1f20*/  UMOV UR4, 0x9999a3c4 ;  /* 0x9999a3c400047882 */ /* 0x000fe20000000000 */
[----:B------:R-:W-:Y:S01]  /*1f30*/  UMOV UR5, 0x3f899999 ;  /* 0x3f89999900057882 */ /* 0x000fe20000000000 */
[----:B------:R-:W-:Y:S01]  /*1f40*/  DADD R12, R12, -UR8 ;  /* 0x800000080c0c7e29 */ /* 0x000fe20008000000 */
[----:B------:R-:W-:Y:S01]  /*1f50*/  UMOV UR8, 0xfefa39ef ;  /* 0xfefa39ef00087882 */ /* 0x000fe20000000000 */
[----:B------:R-:W-:Y:S01]  /*1f60*/  UMOV UR9, 0x3fe62e42 ;  /* 0x3fe62e4200097882 */ /* 0x000fe20000000000 */
[----:B------:R-:W-:Y:S02]  /*1f70*/  DMUL R28, R42, R28 ;  /* 0x0000001c2a1c7228 */ /* 0x000fe40000000000 */
[----:B------:R-:W-:Y:S01]  /*1f80*/  DFMA R32, R38, R32, UR4 ;  /* 0x0000000426207e2b */ /* 0x000fe20008000020 */
[----:B------:R-:W-:Y:S01]  /*1f90*/  UMOV UR4, 0x55555554 ;  /* 0x5555555400047882 */ /* 0x000fe20000000000 */
[----:B------:R-:W-:Y:S01]  /*1fa0*/  UMOV UR5, 0x3fb55555 ;  /* 0x3fb5555500057882 */ /* 0x000fe20000000000 */
[----:B------:R-:W-:-:S05]  /*1fb0*/  DFMA R30, R12, UR8, R40 ;  /* 0x000000080c1e7c2b */ /* 0x000fca0008000028 */
[----:B------:R-:W-:Y:S01]  /*1fc0*/  DFMA R32, R38, R32, UR4 ;  /* 0x0000000426207e2b */ /* 0x000fe20008000020 */
[----:B------:R-:W-:Y:S01]  /*1fd0*/  UMOV UR4, 0xfefa39ef ;  /* 0xfefa39ef00047882 */ /* 0x000fe20000000000 */
[----:B------:R-:W-:Y:S02]  /*1fe0*/  UMOV UR5, 0x3fe62e42 ;  /* 0x3fe62e4200057882 */ /* 0x000fe40000000000 */
[----:B------:R-:W-:Y:S01]  /*1ff0*/  DFMA R34, R12, -UR4, R30 ;  /* 0x800000040c227c2b */ /* 0x000fe2000800001e */
[----:B------:R-:W-:Y:S01]  /*2000*/  UMOV UR4, 0x3b39803f ;  /* 0x3b39803f00047882 */ /* 0x000fe20000000000 */
[----:B------:R-:W-:Y:S02]  /*2010*/  UMOV UR5, 0x3c7abc9e ;  /* 0x3c7abc9e00057882 */ /* 0x000fe40000000000 */
[----:B------:R-:W-:-:S04]  /*2020*/  DMUL R32, R38, R32 ;  /* 0x0000002026207228 */ /* 0x000fc80000000000 */
[----:B------:R-:W-:-:S04]  /*2030*/  DADD R34, -R40, R34 ;  /* 0x0000000028227229 */ /* 0x000fc80000000122 */
[----:B------:R-:W-:-:S08]  /*2040*/  DFMA R28, R40, R32, R28 ;  /* 0x00000020281c722b */ /* 0x000fd0000000001c */
[----:B------:R-:W-:-:S08]  /*2050*/  DADD R28, R28, -R34 ;  /* 0x000000001c1c7229 */ /* 0x000fd00000000822 */
[----:B------:R-:W-:-:S08]  /*2060*/  DFMA R28, R12, UR4, R28 ;  /* 0x000000040c1c7c2b */ /* 0x000fd0000800001c */
[----:B------:R-:W-:Y:S01]  /*2070*/  DADD R12, R30, R28 ;  /* 0x000000001e0c7229 */ /* 0x000fe2000000001c */
[----:B------:R-:W-:Y:S10]  /*2080*/  BRA `(.L_x_37) ;  /* 0x0000000000187947 */ /* 0x000ff40003800000 */
.L_x_36:
[----:B------:R-:W-:Y:S01]  /*2090*/  IMAD.MOV.U32 R28, RZ, RZ, 0x0 ;  /* 0x00000000ff1c7424 */ /* 0x000fe200078e00ff */
[----:B------:R-:W-:Y:S02]  /*20a0*/  MOV R29, 0x7ff00000 ;  /* 0x7ff00000001d7802 */ /* 0x000fe40000000f00 */
[----:B------:R-:W-:-:S04]  /*20b0*/  LOP3.LUT P0, RZ, R13, 0x7fffffff, RZ, 0xc0, !PT ;  /* 0x7fffffff0dff7812 */ /* 0x000fc8000780c0ff */
[----:B------:R-:W-:-:S10]  /*20c0*/  DFMA R28, R12, R28, +INF ;  /* 0x7ff000000c1c742b */ /* 0x000fd4000000001c */
[----:B------:R-:W-:Y:S02]  /*20d0*/  FSEL R12, R28, RZ, P0 ;  /* 0x000000ff1c0c7208 */ /* 0x000fe40000000000 */
[----:B------:R-:W-:-:S07]  /*20e0*/  FSEL R13, R29, -QNAN , P0 ;  /* 0xfff000001d0d7808 */ /* 0x000fce0000000000 */
.L_x_37:
[----:B------:R-:W-:Y:S05]  /*20f0*/  BSYNC.RECONVERGENT B3 ;  /* 0x0000000000037941 */ /* 0x000fea0003800200 */
.L_x_35:
[----:B------:R-:W-:-:S06]  /*2100*/  FADD R28, R4, R4 ;  /* 0x00000004041c7221 */ /* 0x000fcc0000000000 */
[----:B------:R-:W0:Y:S02]  /*2110*/  F2F.F64.F32 R28, R28 ;  /* 0x0000001c001c7310 */ /* 0x000e240000201800 */
[----:B0-----:R-:W-:-:S11]  /*2120*/  DFMA R12, R28, R12, R16 ;  /* 0x0000000c1c0c722b */ /* 0x001fd60000000010 */
.L_x_34:
[----:B------:R-:W-:Y:S05]  /*2130*/  BSYNC.RECONVERGENT B2 ;  /* 0x0000000000027941 */ /* 0x000fea0003800200 */
.L_x_32:
[----:B------:R-:W-:Y:S01]  /*2140*/  FADD R46, -R46, 1 ;  /* 0x3f8000002e2e7421 */ /* 0x000fe20000000100 */
[----:B------:R-:W-:Y:S01]  /*2150*/  IMAD.MOV.U32 R29, RZ, RZ, 0x3e055027 ;  /* 0x3e055027ff1d7424 */ /* 0x000fe200078e00ff */
[----:B------:R-:W0:Y:S03]  /*2160*/  F2F.F32.F64 R12, R12 ;  /* 0x0000000c000c7310 */ /* 0x000e260000301000 */
[----:B------:R-:W-:-:S13]  /*2170*/  FSETP.GEU.AND P0, PT, R46, 1.175494350822287508e-38, PT ;  /* 0x008000002e00780b */ /* 0x000fda0003f0e000 */
[----:B------:R-:W-:-:S04]  /*2180*/  @!P0 FMUL R46, R46, 8388608 ;  /* 0x4b0000002e2e8820 */ /* 0x000fc80000400000 */
[----:B------:R-:W-:-:S05]  /*2190*/  VIADD R16, R46, 0xc0d55555 ;  /* 0xc0d555552e107836 */ /* 0x000fca0000000000 */
[----:B------:R-:W-:-:S04]  /*21a0*/  LOP3.LUT R17, R16, 0xff800000, RZ, 0xc0, !PT ;  /* 0xff80000010117812 */ /* 0x000fc800078ec0ff */
[-C--:B------:R-:W-:Y:S02]  /*21b0*/  IADD3 R16, PT, PT, R46, -R17.reuse, RZ ;  /* 0x800000112e107210 */ /* 0x080fe40007ffe0ff */
[----:B------:R-:W-:-:S03]  /*21c0*/  I2FP.F32.S32 R17, R17 ;  /* 0x0000001100117245 */ /* 0x000fc60000201400 */
[----:B------:R-:W-:Y:S01]  /*21d0*/  FADD R26, R16, -1 ;  /* 0xbf800000101a7421 */ /* 0x000fe20000000000 */
[----:B------:R-:W-:Y:S02]  /*21e0*/  FSEL R16, RZ, -23, P0 ;  /* 0xc1b80000ff107808 */ /* 0x000fe40000000000 */
[----:B------:R-:W-:Y:S01]  /*21f0*/  ISETP.GT.U32.AND P0, PT, R46, 0x7f7fffff, PT ;  /* 0x7f7fffff2e00780c */ /* 0x000fe20003f04070 */
[C---:B------:R-:W-:Y:S02]  /*2200*/  FFMA R29, R26.reuse, -R29, 0.14084610342979431152 ;  /* 0x3e1039f61a1d7423 */ /* 0x040fe4000000081d */
[----:B------:R-:W-:Y:S01]  /*2210*/  FFMA R16, R17, 1.1920928955078125e-07, R16 ;  /* 0x3400000011107823 */ /* 0x000fe20000000010 */
[----:B------:R-:W-:Y:S01]  /*2220*/  MOV R17, 0x7f800000 ;  /* 0x7f80000000117802 */ /* 0x000fe20000000f00 */
[----:B------:R-:W-:-:S04]  /*2230*/  FFMA R29, R26, R29, -0.12148627638816833496 ;  /* 0xbdf8cdcc1a1d7423 */ /* 0x000fc8000000001d */
[----:B------:R-:W-:-:S04]  /*2240*/  FFMA R29, R26, R29, 0.13980610668659210205 ;  /* 0x3e0f29551a1d7423 */ /* 0x000fc8000000001d */
[----:B------:R-:W-:-:S04]  /*2250*/  FFMA R29, R26, R29, -0.16684235632419586182 ;  /* 0xbe2ad8b91a1d7423 */ /* 0x000fc8000000001d */
[----:B------:R-:W-:-:S04]  /*2260*/  FFMA R29, R26, R29, 0.20012299716472625732 ;  /* 0x3e4ced0b1a1d7423 */ /* 0x000fc8000000001d */
[----:B------:R-:W-:-:S04]  /*2270*/  FFMA R29, R26, R29, -0.24999669194221496582 ;  /* 0xbe7fff221a1d7423 */ /* 0x000fc8000000001d */
[----:B------:R-:W-:-:S04]  /*2280*/  FFMA R29, R26, R29, 0.33333182334899902344 ;  /* 0x3eaaaa781a1d7423 */ /* 0x000fc8000000001d */
[----:B------:R-:W-:-:S04]  /*2290*/  FFMA R29, R26, R29, -0.5 ;  /* 0xbf0000001a1d7423 */ /* 0x000fc8000000001d */
[----:B------:R-:W-:-:S04]  /*22a0*/  FMUL R29, R26, R29 ;  /* 0x0000001d1a1d7220 */ /* 0x000fc80000400000 */
[----:B------:R-:W-:-:S04]  /*22b0*/  FFMA R29, R26, R29, R26 ;  /* 0x0000001d1a1d7223 */ /* 0x000fc8000000001a */
[----:B------:R-:W-:Y:S01]  /*22c0*/  FFMA R16, R16, 0.69314718246459960938, R29 ;  /* 0x3f31721810107823 */ /* 0x000fe2000000001d */
[C---:B------:R-:W-:Y:S01]  /*22d0*/  @P0 FFMA R16, R46.reuse, R17, +INF ;  /* 0x7f8000002e100423 */ /* 0x040fe20000000011 */
[----:B------:R-:W-:-:S04]  /*22e0*/  FSETP.NEU.AND P0, PT, R46, RZ, PT ;  /* 0x000000ff2e00720b */ /* 0x000fc80003f0d000 */
[----:B------:R-:W-:-:S04]  /*22f0*/  FSEL R17, R16, -INF , P0 ;  /* 0xff80000010117808 */ /* 0x000fc80000000000 */
[----:B0-----:R-:W-:-:S13]  /*2300*/  FSETP.GTU.AND P0, PT, R17, R12, PT ;  /* 0x0000000c1100720b */ /* 0x001fda0003f0c000 */
[----:B------:R-:W0:Y:S01]  /*2310*/  @!P0 LDC R29, c[0x0][0x3a0] ;  /* 0x0000e800ff1d8b82 */ /* 0x000e220000000800 */
[----:B------:R-:W-:Y:S01]  /*2320*/  @!P0 IMAD.IADD R31, R5, 0x1, R2 ;  /* 0x00000001051f8824 */ /* 0x000fe200078e0202 */
[----:B------:R-:W-:Y:S06]  /*2330*/  @!P0 BREAK.RELIABLE B1 ;  /* 0x0000000000018942 */ /* 0x000fec0003800100 */
[----:B------:R-:W3:Y:S01]  /*2340*/  @!P0 LDC.64 R16, c[0x0][0x390] ;  /* 0x0000e400ff108b82 */ /* 0x000ee20000000a00 */
[----:B0-----:R-:W-:Y:S01]  /*2350*/  @!P0 FMUL R29, R44, R29 ;  /* 0x0000001d2c1d8220 */ /* 0x001fe20000400000 */
[----:B---3--:R-:W-:-:S05]  /*2360*/  @!P0 IMAD.WIDE R16, R31, 0x4, R16 ;  /* 0x000000041f108825 */ /* 0x008fca00078e0210 */
[----:B------:R0:W-:Y:S01]  /*2370*/  @!P0 STG.E desc[UR6][R16.64], R29 ;  /* 0x0000001d10008986 */ /* 0x0001e2000c101906 */
[----:B------:R-:W-:Y:S05]  /*2380*/  @!P0 BRA `(.L_x_15) ;  /* 0x0000001000088947 */ /* 0x000fea0003800000 */
.L_x_29:
[----:B------:R-:W-:Y:S05]  /*2390*/  BSYNC.RELIABLE B1 ;  /* 0x0000000000017941 */ /* 0x000fea0003800100 */
.L_x_28:
[----:B------:R-:W-:Y:S01]  /*23a0*/  BSSY.RECONVERGENT B1, `(.L_x_38) ;  /* 0x00000f4000017945 */ /* 0x000fe20003800200 */
.L_x_51:
[----:B------:R-:W-:Y:S01]  /*23b0*/  BSSY.RECONVERGENT B2, `(.L_x_39) ;  /* 0x00000c4000027945 */ /* 0x000fe20003800200 */
.L_x_50:
[----:B------:R-:W-:Y:S01]  /*23c0*/  BSSY.RECONVERGENT B3, `(.L_x_40) ;  /* 0x000003d000037945 */ /* 0x000fe20003800200 */
.L_x_41:
[----:B------:R-:W-:Y:S01]  /*23d0*/  SHF.R.U32.HI R12, RZ, 0x2, R25 ;  /* 0x00000002ff0c7819 */ /* 0x000fe20000011619 */
[----:B------:R-:W-:Y:S01]  /*23e0*/  IMAD.MOV.U32 R30, RZ, RZ, 0x2f800000 ;  /* 0x2f800000ff1e7424 */ /* 0x000fe200078e00ff */
[----:B------:R-:W-:Y:S01]  /*23f0*/  SHF.L.U32 R13, R23, 0x4, RZ ;  /* 0x00000004170d7819 */ /* 0x000fe200000006ff */
[----:B---3--:R-:W-:Y:S01]  /*2400*/  HFMA2 R28, -RZ, RZ, 1.5048828125, 33.21875 ;  /* 0x3e055027ff1c7431 */ /* 0x008fe200000001ff */
[----:B------:R-:W-:Y:S01]  /*2410*/  LOP3.LUT R12, R12, R25, RZ, 0x3c, !PT ;  /* 0x000000190c0c7212 */ /* 0x000fe200078e3cff */
[----:B------:R-:W-:Y:S01]  /*2420*/  UMOV UR4, 0x2c8540c9 ;  /* 0x2c8540c900047882 */ /* 0x000fe20000000000 */
[----:B------:R-:W-:Y:S01]  /*2430*/  MOV R26, R22 ;  /* 0x00000016001a7202 */ /* 0x000fe20000000f00 */
[----:B------:R-:W-:Y:S02]  /*2440*/  UMOV UR5, 0x3fe6fff5 ;  /* 0x3fe6fff500057882 */ /* 0x000fe40000000000 */
[----:B0-----:R-:W-:-:S05]  /*2450*/  IMAD.SHL.U32 R16, R12, 0x2, RZ ;  /* 0x000000020c107824 */ /* 0x001fca00078e00ff */
[----:B------:R-:W-:-:S04]  /*2460*/  LOP3.LUT R16, R12, R16, R13, 0x96, !PT ;  /* 0x000000100c107212 */ /* 0x000fc800078e960d */
[----:B------:R-:W-:-:S04]  /*2470*/  LOP3.LUT R22, R16, R23, RZ, 0x3c, !PT ;  /* 0x0000001710167212 */ /* 0x000fc800078e3cff */
[C---:B------:R-:W-:Y:S01]  /*2480*/  IADD3 R12, PT, PT, R24.reuse, 0x587c5, R22 ;  /* 0x000587c5180c7810 */ /* 0x040fe20007ffe016 */
[----:B------:R-:W-:-:S03]  /*2490*/  VIADD R24, R24, 0xb0f8a ;  /* 0x000b0f8a18187836 */ /* 0x000fc60000000000 */
[----:B------:R-:W-:-:S05]  /*24a0*/  I2FP.F32.U32 R12, R12 ;  /* 0x0000000c000c7245 */ /* 0x000fca0000201000 */
[----:B------:R-:W-:-:S05]  /*24b0*/  FFMA R12, R12, R30, 1.1641532182693481445e-10 ;  /* 0x2f0000000c0c7423 */ /* 0x000fca000000001e */
[----:B------:R-:W-:-:S13]  /*24c0*/  FSETP.GEU.AND P0, PT, R12, 1.175494350822287508e-38, PT ;  /* 0x008000000c00780b */ /* 0x000fda0003f0e000 */
[----:B------:R-:W-:-:S05]  /*24d0*/  @!P0 FMUL R12, R12, 8388608 ;  /* 0x4b0000000c0c8820 */ /* 0x000fca0000400000 */
[----:B------:R-:W-:-:S04]  /*24e0*/  IADD3 R13, PT, PT, R12, -0x3f2aaaab, RZ ;  /* 0xc0d555550c0d7810 */ /* 0x000fc80007ffe0ff */
[----:B------:R-:W-:-:S05]  /*24f0*/  LOP3.LUT R13, R13, 0xff800000, RZ, 0xc0, !PT ;  /* 0xff8000000d0d7812 */ /* 0x000fca00078ec0ff */
[----:B------:R-:W-:-:S04]  /*2500*/  IMAD.IADD R16, R12, 0x1, -R13 ;  /* 0x000000010c107824 */ /* 0x000fc800078e0a0d */
[----:B------:R-:W-:-:S04]  /*2510*/  FADD R17, R16, -1 ;  /* 0xbf80000010117421 */ /* 0x000fc80000000000 */
[----:B------:R-:W-:Y:S01]  /*2520*/  FFMA R16, R17, -R28, 0.14084610342979431152 ;  /* 0x3e1039f611107423 */ /* 0x000fe2000000081c */
[----:B------:R-:W-:-:S03]  /*2530*/  SHF.R.U32.HI R28, RZ, 0x2, R9 ;  /* 0x00000002ff1c7819 */ /* 0x000fc60000011609 */
[C---:B------:R-:W-:Y:S01]  /*2540*/  FFMA R16, R17.reuse, R16, -0.12148627638816833496 ;  /* 0xbdf8cdcc11107423 */ /* 0x040fe20000000010 */
[----:B------:R-:W-:Y:S02]  /*2550*/  LOP3.LUT R28, R28, R9, RZ, 0x3c, !PT ;  /* 0x000000091c1c7212 */ /* 0x000fe400078e3cff */
[----:B------:R-:W-:Y:S01]  /*2560*/  SHF.L.U32 R9, R22, 0x4, RZ ;  /* 0x0000000416097819 */ /* 0x000fe200000006ff */
[C---:B------:R-:W-:Y:S02]  /*2570*/  FFMA R16, R17.reuse, R16, 0.13980610668659210205 ;  /* 0x3e0f295511107423 */ /* 0x040fe40000000010 */
[----:B------:R-:W-:Y:S02]  /*2580*/  IMAD.SHL.U32 R25, R28, 0x2, RZ ;  /* 0x000000021c197824 */ /* 0x000fe400078e00ff */
[----:B------:R-:W-:-:S03]  /*2590*/  FFMA R16, R17, R16, -0.16684235632419586182 ;  /* 0xbe2ad8b911107423 */ /* 0x000fc60000000010 */
[----:B------:R-:W-:Y:S01]  /*25a0*/  LOP3.LUT R9, R28, R25, R9, 0x96, !PT ;  /* 0x000000191c097212 */ /* 0x000fe200078e9609 */
[----:B------:R-:W-:-:S03]  /*25b0*/  FFMA R16, R17, R16, 0.20012299716472625732 ;  /* 0x3e4ced0b11107423 */ /* 0x000fc60000000010 */
[----:B------:R-:W-:Y:S01]  /*25c0*/  LOP3.LUT R29, R9, R22, RZ, 0x3c, !PT ;  /* 0x00000016091d7212 */ /* 0x000fe200078e3cff */
[----:B------:R-:W-:-:S03]  /*25d0*/  FFMA R16, R17, R16, -0.24999669194221496582 ;  /* 0xbe7fff2211107423 */ /* 0x000fc60000000010 */
[----:B------:R-:W-:Y:S01]  /*25e0*/  IADD3 R9, PT, PT, R29, R24, RZ ;  /* 0x000000181d097210 */ /* 0x000fe20007ffe0ff */
[----:B------:R-:W-:-:S03]  /*25f0*/  FFMA R16, R17, R16, 0.33333182334899902344 ;  /* 0x3eaaaa7811107423 */ /* 0x000fc60000000010 */
[----:B------:R-:W-:Y:S01]  /*2600*/  I2FP.F32.U32 R25, R9 ;  /* 0x0000000900197245 */ /* 0x000fe20000201000 */
[C---:B------:R-:W-:Y:S01]  /*2610*/  FFMA R28, R17.reuse, R16, -0.5 ;  /* 0xbf000000111c7423 */ /* 0x040fe20000000010 */
[----:B------:R-:W-:Y:S02]  /*2620*/  FSEL R9, RZ, -23, P0 ;  /* 0xc1b80000ff097808 */ /* 0x000fe40000000000 */
[----:B------:R-:W-:Y:S01]  /*2630*/  ISETP.GT.U32.AND P0, PT, R12, 0x7f7fffff, PT ;  /* 0x7f7fffff0c00780c */ /* 0x000fe20003f04070 */
[----:B------:R-:W-:Y:S01]  /*2640*/  FMUL R28, R17, R28 ;  /* 0x0000001c111c7220 */ /* 0x000fe20000400000 */
[----:B------:R-:W-:Y:S01]  /*2650*/  I2FP.F32.S32 R16, R13 ;  /* 0x0000000d00107245 */ /* 0x000fe20000201400 */
[----:B------:R-:W-:Y:S01]  /*2660*/  FFMA R25, R25, R30, 1.1641532182693481445e-10 ;  /* 0x2f00000019197423 */ /* 0x000fe2000000001e */
[----:B------:R-:W-:Y:S02]  /*2670*/  IMAD.MOV.U32 R13, RZ, RZ, 0x7f800000 ;  /* 0x7f800000ff0d7424 */ /* 0x000fe400078e00ff */
[----:B------:R-:W-:Y:S01]  /*2680*/  FFMA R28, R17, R28, R17 ;  /* 0x0000001c111c7223 */ /* 0x000fe20000000011 */
[----:B------:R-:W-:Y:S01]  /*2690*/  FFMA R9, R16, 1.1920928955078125e-07, R9 ;  /* 0x3400000010097823 */ /* 0x000fe20000000009 */
[----:B------:R-:W-:Y:S01]  /*26a0*/  FADD R46, R25, R25 ;  /* 0x00000019192e7221 */ /* 0x000fe20000000000 */
[----:B------:R-:W-:Y:S01]  /*26b0*/  MOV R25, R27 ;  /* 0x0000001b00197202 */ /* 0x000fe20000000f00 */
[----:B------:R-:W-:-:S02]  /*26c0*/  IMAD.MOV.U32 R27, RZ, RZ, R23 ;  /* 0x000000ffff1b7224 */ /* 0x000fc400078e0017 */
[----:B------:R-:W-:Y:S01]  /*26d0*/  FFMA R47, R9, 0.69314718246459960938, R28 ;  /* 0x3f317218092f7823 */ /* 0x000fe2000000001c */
[----:B------:R-:W-:Y:S01]  /*26e0*/  MOV R9, R26 ;  /* 0x0000001a00097202 */ /* 0x000fe20000000f00 */
[----:B------:R-:W-:Y:S01]  /*26f0*/  @P0 FFMA R47, R12, R13, +INF ;  /* 0x7f8000000c2f0423 */ /* 0x000fe2000000000d */
[----:B------:R-:W-:Y:S01]  /*2700*/  FSETP.GEU.AND P1, PT, R46, 1, PT ;  /* 0x3f8000002e00780b */ /* 0x000fe20003f2e000 */
[----:B------:R-:W-:Y:S01]  /*2710*/  IMAD.MOV.U32 R23, RZ, RZ, R29 ;  /* 0x000000ffff177224 */ /* 0x000fe200078e001d */
[----:B------:R-:W-:Y:S02]  /*2720*/  FSETP.NEU.AND P0, PT, R12, RZ, PT ;  /* 0x000000ff0c00720b */ /* 0x000fe40003f0d000 */
[----:B------:R-:W-:Y:S02]  /*2730*/  FSEL R16, R11, -R11, !P1 ;  /* 0x8000000b0b107208 */ /* 0x000fe40004800000 */
[----:B------:R-:W-:-:S05]  /*2740*/  FSEL R47, R47, -INF , P0 ;  /* 0xff8000002f2f7808 */ /* 0x000fca0000000000 */
[----:B--2---:R-:W-:-:S04]  /*2750*/  FFMA R16, R47, R16, R10 ;  /* 0x000000102f107223 */ /* 0x004fc8000000000a */
[----:B------:R-:W0:Y:S02]  /*2760*/  F2F.F64.F32 R12, R16 ;  /* 0x00000010000c7310 */ /* 0x000e240000201800 */
[----:B0-----:R-:W-:-:S14]  /*2770*/  DSETP.GE.AND P0, PT, R12, -UR4, PT ;  /* 0x800000040c007e2a */ /* 0x001fdc000bf06000 */
[----:B------:R-:W-:Y:S05]  /*2780*/  @!P0 BRA `(.L_x_41) ;  /* 0xfffffffc00108947 */ /* 0x000fea000383ffff */
[----:B------:R-:W-:Y:S05]  /*2790*/  BSYNC.RECONVERGENT B3 ;  /* 0x0000000000037941 */ /* 0x000fea0003800200 */
.L_x_40:
[----:B------:R-:W-:Y:S01]  /*27a0*/  FADD R29, R8, R8 ;  /* 0x00000008081d7221 */ /* 0x000fe20000000000 */
[----:B------:R-:W-:Y:S01]  /*27b0*/  BSSY.RECONVERGENT B3, `(.L_x_42) ;  /* 0x000000e000037945 */ /* 0x000fe20003800200 */
[----:B------:R-:W-:Y:S02]  /*27c0*/  FADD R46, R46, -1 ;  /* 0xbf8000002e2e7421 */ /* 0x000fe40000000000 */
[----:B------:R-:W0:Y:S08]  /*27d0*/  MUFU.RCP R9, R29 ;  /* 0x0000001d00097308 */ /* 0x000e300000001000 */
[----:B------:R-:W2:Y:S01]  /*27e0*/  FCHK P0, R16, R29 ;  /* 0x0000001d10007302 */ /* 0x000ea20000000000 */
[----:B0-----:R-:W-:-:S04]  /*27f0*/  FFMA R28, -R29, R9, 1 ;  /* 0x3f8000001d1c7423 */ /* 0x001fc80000000109 */
[----:B------:R-:W-:-:S04]  /*2800*/  FFMA R9, R9, R28, R9 ;  /* 0x0000001c09097223 */ /* 0x000fc80000000009 */
[----:B------:R-:W-:-:S04]  /*2810*/  FFMA R28, R16, R9, RZ ;  /* 0x00000009101c7223 */ /* 0x000fc800000000ff */
[----:B------:R-:W-:-:S04]  /*2820*/  FFMA R17, -R29, R28, R16 ;  /* 0x0000001c1d117223 */ /* 0x000fc80000000110 */
[----:B------:R-:W-:Y:S01]  /*2830*/  FFMA R9, R9, R17, R28 ;  /* 0x0000001109097223 */ /* 0x000fe2000000001c */
[----:B--2---:R-:W-:Y:S06]  /*2840*/  @!P0 BRA `(.L_x_43) ;  /* 0x0000000000108947 */ /* 0x004fec0003800000 */
[----:B------:R-:W-:Y:S02]  /*2850*/  MOV R42, R16 ;  /* 0x00000010002a7202 */ /* 0x000fe40000000f00 */
[----:B------:R-:W-:-:S07]  /*2860*/  MOV R30, 0x2880 ;  /* 0x00002880001e7802 */ /* 0x000fce0000000f00 */
[----:B-1--4-:R-:W-:Y:S05]  /*2870*/  CALL.REL.NOINC `($__internal_3_$__cuda_sm3x_div_rn_noftz_f32_slowpath) ;  /* 0x0000002c00907944 */ /* 0x012fea0003c00000 */
[----:B------:R-:W-:-:S07]  /*2880*/  IMAD.MOV.U32 R9, RZ, RZ, R31 ;  /* 0x000000ffff097224 */ /* 0x000fce00078e001f */
.L_x_43:
[----:B------:R-:W-:Y:S05]  /*2890*/  BSYNC.RECONVERGENT B3 ;  /* 0x0000000000037941 */ /* 0x000fea0003800200 */
.L_x_42:
[----:B------:R-:W-:Y:S01]  /*28a0*/  FSETP.GTU.AND P0, PT, |R9|, 0.25, PT ;  /* 0x3e8000000900780b */ /* 0x000fe20003f0c200 */
[----:B------:R-:W-:-:S12]  /*28b0*/  BSSY.RECONVERGENT B3, `(.L_x_44) ;  /* 0x000006f000037945 */ /* 0x000fd80003800200 */
[----:B------:R-:W-:Y:S05]  /*28c0*/  @P0 BRA `(.L_x_45) ;  /* 0x00000000003c0947 */ /* 0x000fea0003800000 */
[----:B------:R-:W-:Y:S01]  /*28d0*/  HFMA2 R16, -RZ, RZ, 1.49609375, -0.099853515625 ;  /* 0x3dfcae64ff107431 */ /* 0x000fe200000001ff */
[----:B------:R-:W-:Y:S04]  /*28e0*/  F2F.F64.F32 R32, R3 ;  /* 0x0000000300207310 */ /* 0x000fe80000201800 */
[----:B------:R-:W-:-:S04]  /*28f0*/  FFMA R16, R9, R16, -0.13671770691871643066 ;  /* 0xbe0bffba09107423 */ /* 0x000fc80000000010 */
[----:B------:R-:W-:-:S04]  /*2900*/  FFMA R16, R16, R9, 0.14236569404602050781 ;  /* 0x3e11c85010107423 */ /* 0x000fc80000000009 */
[----:B------:R-:W-:-:S04]  /*2910*/  FFMA R16, R16, R9, -0.16629210114479064941 ;  /* 0xbe2a487a10107423 */ /* 0x000fc80000000009 */
[-C--:B------:R-:W-:Y:S02]  /*2920*/  FFMA R28, R16, R9.reuse, 0.20000620186328887939 ;  /* 0x3e4cce6d101c7423 */ /* 0x080fe40000000009 */
[----:B------:R-:W-:Y:S02]  /*2930*/  F2F.F64.F32 R16, R9 ;  /* 0x0000000900107310 */ /* 0x000fe40000201800 */
[----:B------:R-:W-:-:S04]  /*2940*/  FFMA R28, R28, R9, -0.25000301003456115723 ;  /* 0xbe8000651c1c7423 */ /* 0x000fc80000000009 */
[----:B------:R-:W-:Y:S01]  /*2950*/  FFMA R30, R28, R9, 0.3333333134651184082 ;  /* 0x3eaaaaaa1c1e7423 */ /* 0x000fe20000000009 */
[----:B------:R-:W-:-:S05]  /*2960*/  DMUL R28, R12, 0.5 ;  /* 0x3fe000000c1c7828 */ /* 0x000fca0000000000 */
[----:B------:R-:W0:Y:S03]  /*2970*/  F2F.F64.F32 R30, R30 ;  /* 0x0000001e001e7310 */ /* 0x000e260000201800 */
[----:B------:R-:W-:-:S08]  /*2980*/  DMUL R28, R12, R28 ;  /* 0x0000001c0c1c7228 */ /* 0x000fd00000000000 */
[----:B0-----:R-:W-:-:S08]  /*2990*/  DMUL R28, R28, R30 ;  /* 0x0000001e1c1c7228 */ /* 0x001fd00000000000 */
[----:B------:R-:W-:Y:S01]  /*29a0*/  DFMA R16, R28, R16, R32 ;  /* 0x000000101c10722b */ /* 0x000fe20000000020 */
[----:B------:R-:W-:Y:S10]  /*29b0*/  BRA `(.L_x_46) ;  /* 0x0000000400787947 */ /* 0x000ff40003800000 */
.L_x_45:
[----:B------:R0:W2:Y:S01]  /*29c0*/  F2F.F64.F32 R30, R9 ;  /* 0x00000009001e7310 */ /* 0x0000a20000201800 */
[----:B------:R-:W-:Y:S01]  /*29d0*/  FFMA R34, -R8, R16, R3 ;  /* 0x0000001008227223 */ /* 0x000fe20000000103 */
[----:B------:R-:W-:Y:S01]  /*29e0*/  DMUL R16, R12, 0.25 ;  /* 0x3fd000000c107828 */ /* 0x000fe20000000000 */
[----:B------:R-:W-:Y:S05]  /*29f0*/  BSSY.RECONVERGENT B4, `(.L_x_47) ;  /* 0x0000057000047945 */ /* 0x000fea0003800200 */
[----:B------:R-:W3:Y:S01]  /*2a00*/  F2F.F64.F32 R34, R34 ;  /* 0x0000002200227310 */ /* 0x000ee20000201800 */
[----:B0-----:R-:W-:Y:S01]  /*2a10*/  MOV R9, 0xfffffc01 ;  /* 0xfffffc0100097802 */ /* 0x001fe20000000f00 */
[----:B--2---:R-:W-:-:S02]  /*2a20*/  DADD R30, R30, 1 ;  /* 0x3ff000001e1e7429 */ /* 0x004fc40000000000 */
[----:B---3--:R-:W-:-:S08]  /*2a30*/  DFMA R16, R12, R16, R34 ;  /* 0x000000100c10722b */ /* 0x008fd00000000022 */
[----:B------:R-:W-:Y:S01]  /*2a40*/  ISETP.GT.AND P0, PT, R31, 0xfffff, PT ;  /* 0x000fffff1f00780c */ /* 0x000fe20003f04270 */
[----:B------:R-:W-:Y:S01]  /*2a50*/  IMAD.MOV.U32 R28, RZ, RZ, R30 ;  /* 0x000000ffff1c7224 */ /* 0x000fe200078e001e */
[----:B------:R-:W-:Y:S01]  /*2a60*/  MOV R29, R31 ;  /* 0x0000001f001d7202 */ /* 0x000fe20000000f00 */
[----:B------:R-:W-:-:S10]  /*2a70*/  IMAD.MOV.U32 R32, RZ, RZ, R31 ;  /* 0x000000ffff207224 */ /* 0x000fd400078e001f */
[----:B------:R-:W-:Y:S01]  /*2a80*/  @!P0 DMUL R28, R28, 1.80143985094819840000e+16 ;  /* 0x435000001c1c8828 */ /* 0x000fe20000000000 */
[----:B------:R-:W-:-:S09]  /*2a90*/  @!P0 IMAD.MOV.U32 R9, RZ, RZ, -0x435 ;  /* 0xfffffbcbff098424 */ /* 0x000fd200078e00ff */
[----:B------:R-:W-:Y:S02]  /*2aa0*/  @!P0 MOV R32, R29 ;  /* 0x0000001d00208202 */ /* 0x000fe40000000f00 */
[----:B------:R-:W-:-:S03]  /*2ab0*/  @!P0 MOV R30, R28 ;  /* 0x0000001c001e8202 */ /* 0x000fc60000000f00 */
[----:B------:R-:W-:-:S05]  /*2ac0*/  VIADD R31, R32, 0xffffffff ;  /* 0xffffffff201f7836 */ /* 0x000fca0000000000 */
[----:B------:R-:W-:-:S13]  /*2ad0*/  ISETP.GT.U32.AND P1, PT, R31, 0x7feffffe, PT ;  /* 0x7feffffe1f00780c */ /* 0x000fda0003f24070 */
[----:B------:R-:W-:Y:S05]  /*2ae0*/  @P1 BRA `(.L_x_48) ;  /* 0x0000000400041947 */ /* 0x000fea0003800000 */
[----:B------:R-:W-:Y:S01]  /*2af0*/  LOP3.LUT R28, R32, 0xfffff, RZ, 0xc0, !PT ;  /* 0x000fffff201c7812 */ /* 0x000fe200078ec0ff */
[----:B------:R-:W-:Y:S01]  /*2b00*/  IMAD.MOV.U32 R34, RZ, RZ, R30 ;  /* 0x000000ffff227224 */ /* 0x000fe200078e001e */
[----:B------:R-:W-:Y:S01]  /*2b10*/  MOV R31, 0x3ed0ee25 ;  /* 0x3ed0ee25001f7802 */ /* 0x000fe20000000f00 */
[----:B------:R-:W-:Y:S01]  /*2b20*/  IMAD.MOV.U32 R30, RZ, RZ, -0x748574fc ;  /* 0x8b7a8b04ff1e7424 */ /* 0x000fe200078e00ff */
[----:B------:R-:W-:Y:S01]  /*2b30*/  LOP3.LUT R35, R28, 0x3ff00000, RZ, 0xfc, !PT ;  /* 0x3ff000001c237812 */ /* 0x000fe200078efcff */
[----:B------:R-:W-:Y:S01]  /*2b40*/  UMOV UR4, 0x3ae80f1e ;  /* 0x3ae80f1e00047882 */ /* 0x000fe20000000000 */
[----:B------:R-:W-:Y:S01]  /*2b50*/  MOV R28, RZ ;  /* 0x000000ff001c7202 */ /* 0x000fe20000000f00 */
[----:B------:R-:W-:Y:S01]  /*2b60*/  UMOV UR5, 0x3eb1380b ;  /* 0x3eb1380b00057882 */ /* 0x000fe20000000000 */
[----:B------:R-:W-:Y:S01]  /*2b70*/  ISETP.GE.U32.AND P0, PT, R35, 0x3ff6a09f, PT ;  /* 0x3ff6a09f2300780c */ /* 0x000fe20003f06070 */
[----:B------:R-:W-:Y:S01]  /*2b80*/  UMOV UR8, 0x80000000 ;  /* 0x8000000000087882 */ /* 0x000fe20000000000 */
[----:B------:R-:W-:Y:S01]  /*2b90*/  LEA.HI R9, R32, R9, RZ, 0xc ;  /* 0x0000000920097211 */ /* 0x000fe200078f60ff */
[----:B------:R-:W-:-:S10]  /*2ba0*/  UMOV UR9, 0x43300000 ;  /* 0x4330000000097882 */ /* 0x000fd40000000000 */
[----:B------:R-:W-:Y:S01]  /*2bb0*/  @P0 IADD3 R29, PT, PT, R35, -0x100000, RZ ;  /* 0xfff00000231d0810 */ /* 0x000fe20007ffe0ff */
[----:B------:R-:W-:-:S04]  /*2bc0*/  @P0 VIADD R9, R9, 0x1 ;  /* 0x0000000109090836 */ /* 0x000fc80000000000 */
[----:B------:R-:W-:-:S06]  /*2bd0*/  @P0 IMAD.MOV.U32 R35, RZ, RZ, R29 ;  /* 0x000000ffff230224 */ /* 0x000fcc00078e001d */
[C---:B------:R-:W-:Y:S02]  /*2be0*/  DADD R38, R34.reuse, 1 ;  /* 0x3ff0000022267429 */ /* 0x040fe40000000000 */
[----:B------:R-:W-:-:S04]  /*2bf0*/  DADD R34, R34, -1 ;  /* 0xbff0000022227429 */ /* 0x000fc80000000000 */
[----:B------:R-:W0:Y:S02]  /*2c00*/  MUFU.RCP64H R29, R39 ;  /* 0x00000027001d7308 */ /* 0x000e240000001800 */
[----:B0-----:R-:W-:-:S08]  /*2c10*/  DFMA R44, -R38, R28, 1 ;  /* 0x3ff00000262c742b */ /* 0x001fd0000000011c */
[----:B------:R-:W-:-:S08]  /*2c20*/  DFMA R44, R44, R44, R44 ;  /* 0x0000002c2c2c722b */ /* 0x000fd0000000002c */
[----:B------:R-:W-:-:S08]  /*2c30*/  DFMA R44, R28, R44, R28 ;  /* 0x0000002c1c2c722b */ /* 0x000fd0000000001c */
[----:B------:R-:W-:-:S08]  /*2c40*/  DMUL R42, R34, R44 ;  /* 0x0000002c222a7228 */ /* 0x000fd00000000000 */
[----:B------:R-:W-:-:S08]  /*2c50*/  DFMA R42, R34, R44, R42 ;  /* 0x0000002c222a722b */ /* 0x000fd0000000002a */
[----:B------:R-:W-:Y:S02]  /*2c60*/  DMUL R28, R42, R42 ;  /* 0x0000002a2a1c7228 */ /* 0x000fe40000000000 */
[----:B------:R-:W-:-:S06]  /*2c70*/  DADD R32, R34, -R42 ;  /* 0x0000000022207229 */ /* 0x000fcc000000082a */
[----:B------:R-:W-:Y:S01]  /*2c80*/  DFMA R30, R28, UR4, R30 ;  /* 0x000000041c1e7c2b */ /* 0x000fe2000800001e */
[----:B------:R-:W-:Y:S01]  /*2c90*/  UMOV UR4, 0x9f02676f ;  /* 0x9f02676f00047882 */ /* 0x000fe20000000000 */
[----:B------:R-:W-:Y:S01]  /*2ca0*/  UMOV UR5, 0x3ef3b266 ;  /* 0x3ef3b26600057882 */ /* 0x000fe20000000000 */
[----:B------:R-:W-:-:S05]  /*2cb0*/  DADD R32, R32, R32 ;  /* 0x0000000020207229 */ /* 0x000fca0000000020 */
[----:B------:R-:W-:Y:S01]  /*2cc0*/  DFMA R38, R28, R30, UR4 ;  /* 0x000000041c267e2b */ /* 0x000fe2000800001e */
[----:B------:R-:W-:Y:S01]  /*2cd0*/  UMOV UR4, 0xa9ab0956 ;  /* 0xa9ab095600047882 */ /* 0x000fe20000000000 */
[----:B------:R-:W-:Y:S01]  /*2ce0*/  UMOV UR5, 0x3f1745cb ;  /* 0x3f1745cb00057882 */ /* 0x000fe20000000000 */
[----:B------:R-:W-:Y:S01]  /*2cf0*/  LOP3.LUT R30, R9, 0x80000000, RZ, 0x3c, !PT ;  /* 0x80000000091e7812 */ /* 0x000fe200078e3cff */
[----:B------:R-:W-:Y:S01]  /*2d00*/  DFMA R32, R34, -R42, R32 ;  /* 0x8000002a2220722b */ /* 0x000fe20000000020 */
[----:B------:R-:W-:-:S03]  /*2d10*/  MOV R31, 0x43300000 ;  /* 0x43300000001f7802 */ /* 0x000fc60000000f00 */
        /* <DEDUP_REMOVED lines=13> */
[----:B------:R-:W-:-:S06]  /*2df0*/  UMOV UR5, 0x3f899999 ;  /* 0x3f89999900057882 */ /* 0x000fcc0000000000 */
[----:B------:R-:W-:Y:S01]  /*2e00*/  DFMA R38, R28, R38, UR4 ;  /* 0x000000041c267e2b */ /* 0x000fe20008000026 */
[----:B------:R-:W-:Y:S01]  /*2e10*/  UMOV UR4, 0x55555554 ;  /* 0x5555555400047882 */ /* 0x000fe20000000000 */
[----:B------:R-:W-:-:S06]  /*2e20*/  UMOV UR5, 0x3fb55555 ;  /* 0x3fb5555500057882 */ /* 0x000fcc0000000000 */
        /* <DEDUP_REMOVED lines=13> */
.L_x_48:
[----:B------:R-:W-:Y:S01]  /*2f00*/  IMAD.MOV.U32 R30, RZ, RZ, 0x0 ;  /* 0x00000000ff1e7424 */ /* 0x000fe200078e00ff */
[----:B------:R-:W-:Y:S02]  /*2f10*/  MOV R31, 0x7ff00000 ;  /* 0x7ff00000001f7802 */ /* 0x000fe40000000f00 */
[----:B------:R-:W-:-:S04]  /*2f20*/  LOP3.LUT P0, RZ, R29, 0x7fffffff, RZ, 0xc0, !PT ;  /* 0x7fffffff1dff7812 */ /* 0x000fc8000780c0ff */
[----:B------:R-:W-:-:S10]  /*2f30*/  DFMA R30, R28, R30, +INF ;  /* 0x7ff000001c1e742b */ /* 0x000fd4000000001e */
[----:B------:R-:W-:Y:S02]  /*2f40*/  FSEL R32, R30, RZ, P0 ;  /* 0x000000ff1e207208 */ /* 0x000fe40000000000 */
[----:B------:R-:W-:-:S07]  /*2f50*/  FSEL R33, R31, -QNAN , P0 ;  /* 0xfff000001f217808 */ /* 0x000fce0000000000 */
.L_x_49:
[----:B------:R-:W-:Y:S05]  /*2f60*/  BSYNC.RECONVERGENT B4 ;  /* 0x0000000000047941 */ /* 0x000fea0003800200 */
.L_x_47:
[----:B------:R-:W-:-:S06]  /*2f70*/  FADD R28, R4, R4 ;  /* 0x00000004041c7221 */ /* 0x000fcc0000000000 */
[----:B------:R-:W0:Y:S02]  /*2f80*/  F2F.F64.F32 R28, R28 ;  /* 0x0000001c001c7310 */ /* 0x000e240000201800 */
[----:B0-----:R-:W-:-:S11]  /*2f90*/  DFMA R16, R28, R32, R16 ;  /* 0x000000201c10722b */ /* 0x001fd60000000010 */
.L_x_46:
[----:B------:R-:W-:Y:S05]  /*2fa0*/  BSYNC.RECONVERGENT B3 ;  /* 0x0000000000037941 */ /* 0x000fea0003800200 */
.L_x_44:
[----:B------:R-:W0:Y:S01]  /*2fb0*/  F2F.F32.F64 R32, R16 ;  /* 0x0000001000207310 */ /* 0x000e220000301000 */
[----:B------:R-:W-:Y:S01]  /*2fc0*/  IMAD.MOV.U32 R9, RZ, RZ, R26 ;  /* 0x000000ffff097224 */ /* 0x000fe200078e001a */
[----:B0-----:R-:W-:-:S13]  /*2fd0*/  FSETP.GT.AND P0, PT, R32, RZ, PT ;  /* 0x000000ff2000720b */ /* 0x001fda0003f04000 */
[----:B------:R-:W-:Y:S05]  /*2fe0*/  @!P0 BRA `(.L_x_50) ;  /* 0xfffffff000f48947 */ /* 0x000fea000383ffff */
[----:B------:R-:W-:Y:S05]  /*2ff0*/  BSYNC.RECONVERGENT B2 ;  /* 0x0000000000027941 */ /* 0x000fea0003800200 */
.L_x_39:
[C---:B------:R-:W-:Y:S01]  /*3000*/  FMUL R30, R32.reuse, 1.4426950216293334961 ;  /* 0x3fb8aa3b201e7820 */ /* 0x040fe20000400000 */
[----:B------:R-:W0:Y:S01]  /*3010*/  F2F.F64.F32 R28, -R47 ;  /* 0x8000002f001c7310 */ /* 0x000e220000201800 */
[----:B------:R-:W-:Y:S01]  /*3020*/  DMUL R16, R12, 0.5 ;  /* 0x3fe000000c107828 */ /* 0x000fe20000000000 */
[----:B------:R-:W-:Y:S01]  /*3030*/  FSETP.GEU.AND P0, PT, |R32|, 0.40999999642372131348, PT ;  /* 0x3ed1eb852000780b */ /* 0x000fe20003f0e200 */
[----:B------:R-:W-:Y:S02]  /*3040*/  HFMA2 R34, -RZ, RZ, 3.7421875, 0 ;  /* 0x437c0000ff227431 */ /* 0x000fe400000001ff */
[----:B----4-:R-:W-:-:S03]  /*3050*/  FMUL R46, R37, |R46| ;  /* 0x4000002e252e7220 */ /* 0x010fc60000400000 */
[----:B------:R-:W2:Y:S01]  /*3060*/  FRND R30, R30 ;  /* 0x0000001e001e7307 */ /* 0x000ea20000201000 */
[----:B0-----:R-:W-:Y:S01]  /*3070*/  DFMA R28, R12, -R16, R28 ;  /* 0x800000100c1c722b */ /* 0x001fe2000000001c */
[----:B------:R-:W-:Y:S02]  /*3080*/  MOV R13, 0x3ab5ebe6 ;  /* 0x3ab5ebe6000d7802 */ /* 0x000fe40000000f00 */
[----:B--2---:R-:W-:-:S07]  /*3090*/  FSEL R31, R30, RZ, P0 ;  /* 0x000000ff1e1f7208 */ /* 0x004fce0000000000 */
[----:B------:R-:W0:Y:S01]  /*30a0*/  F2F.F32.F64 R28, R28 ;  /* 0x0000001c001c7310 */ /* 0x000e220000301000 */
[C---:B------:R-:W-:Y:S01]  /*30b0*/  FSETP.NEU.AND P0, PT, R31.reuse, 128, PT ;  /* 0x430000001f00780b */ /* 0x040fe20003f0d000 */
[----:B------:R-:W-:-:S03]  /*30c0*/  FFMA R12, R31, -0.693145751953125, R32 ;  /* 0xbf3172001f0c7823 */ /* 0x000fc60000000020 */
[C---:B------:R-:W-:Y:S01]  /*30d0*/  FSEL R9, R31.reuse, 127, P0 ;  /* 0x42fe00001f097808 */ /* 0x040fe20000000000 */
[----:B------:R-:W-:Y:S01]  /*30e0*/  FFMA R12, R31, -1.428606765330187045e-06, R12 ;  /* 0xb5bfbe8e1f0c7823 */ /* 0x000fe2000000000c */
[----:B------:R-:W-:Y:S02]  /*30f0*/  IMAD.MOV.U32 R31, RZ, RZ, 0x3bbb989d ;  /* 0x3bbb989dff1f7424 */ /* 0x000fe400078e00ff */
[C---:B------:R-:W-:Y:S01]  /*3100*/  FSETP.GEU.AND P1, PT, R9.reuse, -126, PT ;  /* 0xc2fc00000900780b */ /* 0x040fe20003f2e000 */
[----:B------:R-:W-:Y:S01]  /*3110*/  FMUL R32, R9, 0.5 ;  /* 0x3f00000009207820 */ /* 0x000fe20000400000 */
[----:B------:R-:W-:Y:S01]  /*3120*/  FFMA R13, R12, R13, 0.0083824126049876213074 ;  /* 0x3c0956630c0d7423 */ /* 0x000fe2000000000d */
[----:B0-----:R-:W-:-:S03]  /*3130*/  FFMA.SAT R29, R28, R31, 0.5 ;  /* 0x3f0000001c1d7423 */ /* 0x001fc6000000201f */
[----:B------:R-:W-:Y:S01]  /*3140*/  FSEL R32, R32, R9, !P1 ;  /* 0x0000000920207208 */ /* 0x000fe20004800000 */
[C---:B------:R-:W-:Y:S01]  /*3150*/  FFMA R13, R12.reuse, R13, 0.041667830199003219604 ;  /* 0x3d2aabe30c0d7423 */ /* 0x040fe2000000000d */
[----:B------:R-:W-:Y:S02]  /*3160*/  FFMA.RM R29, R29, R34, 12582913 ;  /* 0x4b4000011d1d7423 */ /* 0x000fe40000004022 */
[----:B------:R-:W0:Y:S01]  /*3170*/  MUFU.EX2 R30, R32 ;  /* 0x00000020001e7308 */ /* 0x000e220000000800 */
[C---:B------:R-:W-:Y:S01]  /*3180*/  FFMA R13, R12.reuse, R13, 0.16666397452354431152 ;  /* 0x3e2aa9f60c0d7423 */ /* 0x040fe2000000000d */
[C---:B------:R-:W-:Y:S01]  /*3190*/  FADD R31, R29.reuse, -12583039 ;  /* 0xcb40007f1d1f7421 */ /* 0x040fe20000000000 */
[----:B------:R-:W-:Y:S02]  /*31a0*/  IMAD.SHL.U32 R29, R29, 0x800000, RZ ;  /* 0x008000001d1d7824 */ /* 0x000fe400078e00ff */
[----:B------:R-:W-:Y:S01]  /*31b0*/  FFMA R13, R12, R13, 0.49999994039535522461 ;  /* 0x3efffffe0c0d7423 */ /* 0x000fe2000000000d */
[----:B------:R-:W-:-:S03]  /*31c0*/  FFMA R31, R28, 1.4426950216293334961, -R31 ;  /* 0x3fb8aa3b1c1f7823 */ /* 0x000fc6000000081f */
[----:B------:R-:W-:Y:S01]  /*31d0*/  FMUL R13, R12, R13 ;  /* 0x0000000d0c0d7220 */ /* 0x000fe20000400000 */
[----:B------:R-:W-:-:S03]  /*31e0*/  FFMA R31, R28, 1.925963033500011079e-08, R31 ;  /* 0x32a570601c1f7823 */ /* 0x000fc6000000001f */
[----:B------:R-:W-:Y:S02]  /*31f0*/  FFMA R13, R12, R13, R12 ;  /* 0x0000000d0c0d7223 */ /* 0x000fe4000000000c */
[----:B------:R-:W2:Y:S01]  /*3200*/  MUFU.EX2 R12, R31 ;  /* 0x0000001f000c7308 */ /* 0x000ea20000000800 */
[----:B0-----:R-:W-:Y:S01]  /*3210*/  @!P1 FMUL R30, R30, R30 ;  /* 0x0000001e1e1e9220 */ /* 0x001fe20000400000 */
[----:B------:R-:W-:-:S03]  /*3220*/  FSETP.GEU.AND P1, PT, R9, -25, PT ;  /* 0xc1c800000900780b */ /* 0x000fc60003f2e000 */
[----:B------:R-:W-:-:S04]  /*3230*/  FADD R28, R30, -1 ;  /* 0xbf8000001e1c7421 */ /* 0x000fc80000000000 */
[----:B------:R-:W-:-:S04]  /*3240*/  FFMA R13, R13, R30, R28 ;  /* 0x0000001e0d0d7223 */ /* 0x000fc8000000001c */
[----:B------:R-:W-:Y:S01]  /*3250*/  @!P0 FADD R13, R13, R13 ;  /* 0x0000000d0d0d8221 */ /* 0x000fe20000000000 */
[----:B------:R-:W-:Y:S01]  /*3260*/  FSETP.GT.AND P0, PT, R9, 128, PT ;  /* 0x430000000900780b */ /* 0x000fe20003f04000 */
[----:B--2---:R-:W-:Y:S01]  /*3270*/  FMUL R12, R29, R12 ;  /* 0x0000000c1d0c7220 */ /* 0x004fe20000400000 */
[----:B------:R-:W-:Y:S02]  /*3280*/  MOV R9, R26 ;  /* 0x0000001a00097202 */ /* 0x000fe40000000f00 */
[----:B------:R-:W-:-:S04]  /*3290*/  FSEL R13, R13, +INF , !P0 ;  /* 0x7f8000000d0d7808 */ /* 0x000fc80004000000 */
[----:B------:R-:W-:-:S05]  /*32a0*/  FSEL R13, R13, -1, P1 ;  /* 0xbf8000000d0d7808 */ /* 0x000fca0000800000 */
[----:B------:R-:W-:-:S05]  /*32b0*/  FMUL R13, R13, R12 ;  /* 0x0000000c0d0d7220 */ /* 0x000fca0000400000 */
[----:B------:R-:W-:-:S13]  /*32c0*/  FSETP.GTU.AND P0, PT, R46, R13, PT ;  /* 0x0000000d2e00720b */ /* 0x000fda0003f0c000 */
[----:B------:R-:W-:Y:S05]  /*32d0*/  @P0 BRA `(.L_x_51) ;  /* 0xfffffff000340947 */ /* 0x000fea000383ffff */
[----:B------:R-:W-:Y:S05]  /*32e0*/  BSYNC.RECONVERGENT B1 ;  /* 0x0000000000017941 */ /* 0x000fea0003800200 */
.L_x_38:
[----:B------:R-:W-:Y:S01]  /*32f0*/  DADD R14, R14, R16 ;  /* 0x000000000e0e7229 */ /* 0x000fe20000000010 */
[----:B------:R-:W0:Y:S01]  /*3300*/  LDC.64 R12, c[0x0][0x390] ;  /* 0x0000e400ff0c7b82 */ /* 0x000e220000000a00 */
[----:B------:R-:W2:Y:S01]  /*3310*/  LDCU UR4, c[0x0][0x3a0] ;  /* 0x00007400ff0477ac */ /* 0x000ea20008000800 */
[----:B------:R-:W-:Y:S01]  /*3320*/  IMAD.IADD R17, R5, 0x1, R2 ;  /* 0x0000000105117824 */ /* 0x000fe200078e0202 */
[----:B------:R3:W-:Y:S04]  /*3330*/  STG.E.64 desc[UR6][R20.64+0x8], R26 ;  /* 0x0000081a14007986 */ /* 0x0007e8000c101b06 */
[----:B------:R3:W-:Y:S02]  /*3340*/  STG.E.64 desc[UR6][R20.64+0x10], R22 ;  /* 0x0000101614007986 */ /* 0x0007e4000c101b06 */
[----:B------:R-:W2:Y:S02]  /*3350*/  F2F.F32.F64 R14, R14 ;  /* 0x0000000e000e7310 */ /* 0x000ea40000301000 */
[----:B------:R3:W-:Y:S01]  /*3360*/  STG.E.64 desc[UR6][R20.64], R24 ;  /* 0x0000001814007986 */ /* 0x0007e2000c101b06 */
[----:B--2---:R-:W-:Y:S01]  /*3370*/  FMUL R9, R14, UR4 ;  /* 0x000000040e097c20 */ /* 0x004fe20008400000 */
[----:B0-----:R-:W-:-:S04]  /*3380*/  IMAD.WIDE R12, R17, 0x4, R12 ;  /* 0x00000004110c7825 */ /* 0x001fc800078e020c */
[----:B------:R-:W-:-:S05]  /*3390*/  FMUL R9, R14, R9 ;  /* 0x000000090e097220 */ /* 0x000fca0000400000 */
[----:B------:R3:W-:Y:S02]  /*33a0*/  STG.E desc[UR6][R12.64], R9 ;  /* 0x000000090c007986 */ /* 0x0007e4000c101906 */
.L_x_15:
[----:B------:R-:W-:Y:S05]  /*33b0*/  BSYNC.RECONVERGENT B0 ;  /* 0x0000000000007941 */ /* 0x000fea0003800200 */
.L_x_14:
[----:B------:R-:W-:-:S04]  /*33c0*/  IADD3 R5, PT, PT, R5, 0x1, RZ ;  /* 0x0000000105057810 */ /* 0x000fc80007ffe0ff */
[----:B------:R-:W-:-:S13]  /*33d0*/  ISETP.NE.AND P0, PT, R5, R0, PT ;  /* 0x000000000500720c */ /* 0x000fda0003f05270 */
[----:B------:R-:W-:Y:S05]  /*33e0*/  @P0 BRA `(.L_x_52) ;  /* 0xffffffd000580947 */ /* 0x000fea000383ffff */
[----:B------:R-:W-:Y:S05]  /*33f0*/  EXIT ;  /* 0x000000000000794d */ /* 0x000fea0003800000 */
.L_x_2:
[----:B------:R-:W-:-:S13]  /*3400*/  FSETP.NEU.AND P0, PT, R5, RZ, PT ;  /* 0x000000ff0500720b */ /* 0x000fda0003f0d000 */
[----:B------:R-:W-:Y:S05]  /*3410*/  @!P0 BRA `(.L_x_53) ;  /* 0x0000001400308947 */ /* 0x000fea0003800000 */
[----:B------:R-:W-:Y:S01]  /*3420*/  IMAD.MOV.U32 R4, RZ, RZ, 0x3ebc5ab2 ;  /* 0x3ebc5ab2ff047424 */ /* 0x000fe200078e00ff */
[----:B--2---:R-:W-:Y:S01]  /*3430*/  DADD R18, -R18, 1 ;  /* 0x3ff0000012127429 */ /* 0x004fe20000000100 */
[----:B------:R-:W-:Y:S02]  /*3440*/  UMOV UR4, URZ ;  /* 0x000000ff00047c82 */ /* 0x000fe40008000000 */
[----:B------:R-:W-:-:S08]  /*3450*/  FFMA R4, R5, R4, 1 ;  /* 0x3f80000005047423 */ /* 0x000fd00000000004 */
.L_x_70:
[----:B0-----:R0:W5:Y:S01]  /*3460*/  LDG.E R5, desc[UR6][R20.64+0x18] ;  /* 0x0000180614057981 */ /* 0x001162000c1e1900 */
[----:B-12---:R-:W-:Y:S01]  /*3470*/  BSSY.RECONVERGENT B0, `(.L_x_54) ;  /* 0x000013b000007945 */ /* 0x006fe20003800200 */
.L_x_69:
[----:B-----5:R-:W-:Y:S01]  /*3480*/  ISETP.NE.AND P0, PT, R5, 0x1, PT ;  /* 0x000000010500780c */ /* 0x020fe20003f05270 */
[----:B------:R-:W-:-:S12]  /*3490*/  BSSY.RECONVERGENT B1, `(.L_x_55) ;  /* 0x0000053000017945 */ /* 0x000fd80003800200 */
[----:B-1----:R-:W-:Y:S05]  /*34a0*/  @!P0 BRA `(.L_x_56) ;  /* 0x0000000400388947 */ /* 0x002fea0003800000 */
[----:B------:R-:W2:Y:S04]  /*34b0*/  LDG.E.64 R8, desc[UR6][R20.64] ;  /* 0x0000000614087981 */ /* 0x000ea8000c1e1b00 */
[----:B------:R-:W3:Y:S04]  /*34c0*/  LDG.E.64 R6, desc[UR6][R20.64+0x10] ;  /* 0x0000100614067981 */ /* 0x000ee8000c1e1b00 */
[----:B------:R-:W4:Y:S01]  /*34d0*/  LDG.E.64 R10, desc[UR6][R20.64+0x8] ;  /* 0x00000806140a7981 */ /* 0x000f22000c1e1b00 */
[----:B------:R-:W-:Y:S02]  /*34e0*/  HFMA2 R14, -RZ, RZ, 0.1171875, 0 ;  /* 0x2f800000ff0e7431 */ /* 0x000fe400000001ff */
[----:B------:R-:W-:Y:S01]  /*34f0*/  IMAD.MOV.U32 R16, RZ, RZ, 0x3e055027 ;  /* 0x3e055027ff107424 */ /* 0x000fe200078e00ff */
[----:B------:R-:W-:Y:S01]  /*3500*/  BSSY.RECONVERGENT B2, `(.L_x_57) ;  /* 0x000003e000027945 */ /* 0x000fe20003800200 */
[----:B--2---:R-:W-:-:S04]  /*3510*/  SHF.R.U32.HI R12, RZ, 0x2, R9 ;  /* 0x00000002ff0c7819 */ /* 0x004fc80000011609 */
[----:B------:R-:W-:Y:S01]  /*3520*/  LOP3.LUT R12, R12, R9, RZ, 0x3c, !PT ;  /* 0x000000090c0c7212 */ /* 0x000fe200078e3cff */
[----:B---3--:R1:W-:Y:S01]  /*3530*/  STG.E.64 desc[UR6][R20.64+0x8], R6 ;  /* 0x0000080614007986 */ /* 0x0083e2000c101b06 */
        /* <DEDUP_REMOVED lines=13> */
[-C--:B------:R-:W-:Y:S02]  /*3610*/  IADD3 R3, PT, PT, R9, -R14.reuse, RZ ;  /* 0x8000000e09037210 */ /* 0x080fe40007ffe0ff */
[----:B------:R-:W-:-:S03]  /*3620*/  I2FP.F32.S32 R14, R14 ;  /* 0x0000000e000e7245 */ /* 0x000fc60000201400 */
[----:B------:R-:W-:Y:S01]  /*3630*/  FADD R13, R3, -1 ;  /* 0xbf800000030d7421 */ /* 0x000fe20000000000 */
[----:B----4-:R-:W-:Y:S01]  /*3640*/  SHF.R.U32.HI R3, RZ, 0x2, R10 ;  /* 0x00000002ff037819 */ /* 0x010fe2000001160a */
[----:B------:R-:W-:Y:S02]  /*3650*/  FFMA R14, R14, 1.1920928955078125e-07, R5 ;  /* 0x340000000e0e7823 */ /* 0x000fe40000000005 */
[----:B------:R-:W-:Y:S01]  /*3660*/  FFMA R16, R13, -R16, 0.14084610342979431152 ;  /* 0x3e1039f60d107423 */ /* 0x000fe20000000810 */
[----:B------:R-:W-:Y:S01]  /*3670*/  LOP3.LUT R3, R3, R10, RZ, 0x3c, !PT ;  /* 0x0000000a03037212 */ /* 0x000fe200078e3cff */
[----:B------:R-:W-:Y:S02]  /*3680*/  IMAD.SHL.U32 R10, R12, 0x10, RZ ;  /* 0x000000100c0a7824 */ /* 0x000fe400078e00ff */
[----:B------:R-:W-:Y:S01]  /*3690*/  FFMA R16, R13, R16, -0.12148627638816833496 ;  /* 0xbdf8cdcc0d107423 */ /* 0x000fe20000000010 */
[----:B------:R-:W-:-:S03]  /*36a0*/  SHF.L.U32 R5, R3, 0x1, RZ ;  /* 0x0000000103057819 */ /* 0x000fc600000006ff */
[----:B------:R-:W-:Y:S01]  /*36b0*/  FFMA R16, R13, R16, 0.13980610668659210205 ;  /* 0x3e0f29550d107423 */ /* 0x000fe20000000010 */
[----:B------:R-:W-:Y:S01]  /*36c0*/  LOP3.LUT R5, R3, R5, R10, 0x96, !PT ;  /* 0x0000000503057212 */ /* 0x000fe200078e960a */
[----:B------:R-:W-:Y:S02]  /*36d0*/  VIADD R10, R8, 0xb0f8a ;  /* 0x000b0f8a080a7836 */ /* 0x000fe40000000000 */
[----:B------:R-:W-:-:S03]  /*36e0*/  FFMA R16, R13, R16, -0.16684235632419586182 ;  /* 0xbe2ad8b90d107423 */ /* 0x000fc60000000010 */
[----:B------:R1:W-:Y:S01]  /*36f0*/  STG.E.64 desc[UR6][R20.64], R10 ;  /* 0x0000000a14007986 */ /* 0x0003e2000c101b06 */
[----:B------:R-:W-:-:S04]  /*3700*/  FFMA R16, R13, R16, 0.20012299716472625732 ;  /* 0x3e4ced0b0d107423 */ /* 0x000fc80000000010 */
[----:B------:R-:W-:-:S04]  /*3710*/  FFMA R16, R13, R16, -0.24999669194221496582 ;  /* 0xbe7fff220d107423 */ /* 0x000fc80000000010 */
[----:B------:R-:W-:-:S04]  /*3720*/  FFMA R16, R13, R16, 0.33333182334899902344 ;  /* 0x3eaaaa780d107423 */ /* 0x000fc80000000010 */
[----:B------:R-:W-:-:S04]  /*3730*/  FFMA R16, R13, R16, -0.5 ;  /* 0xbf0000000d107423 */ /* 0x000fc80000000010 */
[----:B------:R-:W-:-:S04]  /*3740*/  FMUL R16, R13, R16 ;  /* 0x000000100d107220 */ /* 0x000fc80000400000 */
[----:B------:R-:W-:Y:S01]  /*3750*/  FFMA R13, R13, R16, R13 ;  /* 0x000000100d0d7223 */ /* 0x000fe2000000000d */
[----:B------:R-:W-:-:S03]  /*3760*/  MOV R16, 0x7f800000 ;  /* 0x7f80000000107802 */ /* 0x000fc60000000f00 */
[----:B------:R-:W-:Y:S01]  /*3770*/  FFMA R14, R14, 0.69314718246459960938, R13 ;  /* 0x3f3172180e0e7823 */ /* 0x000fe2000000000d */
[----:B------:R-:W-:Y:S01]  /*3780*/  LOP3.LUT R13, R5, R12, RZ, 0x3c, !PT ;  /* 0x0000000c050d7212 */ /* 0x000fe200078e3cff */
[C---:B------:R-:W-:Y:S01]  /*3790*/  @P0 FFMA R14, R9.reuse, R16, +INF ;  /* 0x7f800000090e0423 */ /* 0x040fe20000000010 */
[----:B------:R-:W-:-:S03]  /*37a0*/  FSETP.NEU.AND P0, PT, R9, RZ, PT ;  /* 0x000000ff0900720b */ /* 0x000fc60003f0d000 */
[----:B------:R-:W-:Y:S01]  /*37b0*/  FMUL R14, R14, -2 ;  /* 0xc00000000e0e7820 */ /* 0x000fe20000400000 */
[----:B------:R1:W-:Y:S01]  /*37c0*/  STG.E.64 desc[UR6][R20.64+0x10], R12 ;  /* 0x0000100c14007986 */ /* 0x0003e2000c101b06 */
[----:B------:R-:W-:-:S03]  /*37d0*/  IMAD.IADD R3, R13, 0x1, R10 ;  /* 0x000000010d037824 */ /* 0x000fc600078e020a */
[----:B------:R-:W-:Y:S01]  /*37e0*/  FSEL R9, R14, +INF , P0 ;  /* 0x7f8000000e097808 */ /* 0x000fe20000000000 */
[----:B------:R-:W-:Y:S01]  /*37f0*/  HFMA2 R14, -RZ, RZ, 0.1495361328125, 0.0004794597625732421875 ;  /* 0x30c90fdbff0e7431 */ /* 0x000fe200000001ff */
[----:B------:R-:W-:Y:S02]  /*3800*/  I2FP.F32.U32 R3, R3 ;  /* 0x0000000300037245 */ /* 0x000fe40000201000 */
[----:B------:R-:W-:Y:S01]  /*3810*/  IADD3 R5, PT, PT, R9, -0xd000000, RZ ;  /* 0xf300000009057810 */ /* 0x000fe20007ffe0ff */
[----:B------:R1:W2:Y:S03]  /*3820*/  MUFU.RSQ R8, R9 ;  /* 0x0000000900087308 */ /* 0x0002a60000001400 */
[----:B------:R-:W-:Y:S01]  /*3830*/  ISETP.GT.U32.AND P0, PT, R5, 0x727fffff, PT ;  /* 0x727fffff0500780c */ /* 0x000fe20003f04070 */
[----:B------:R-:W-:-:S12]  /*3840*/  FFMA R3, R3, R14, 7.314590599882819788e-10 ;  /* 0x30490fdb03037423 */ /* 0x000fd8000000000e */
[----:B-1----:R-:W-:Y:S05]  /*3850*/  @!P0 BRA `(.L_x_58) ;  /* 0x0000000000108947 */ /* 0x002fea0003800000 */
[----:B------:R-:W-:-:S07]  /*3860*/  MOV R17, 0x3880 ;  /* 0x0000388000117802 */ /* 0x000fce0000000f00 */
[----:B0-2---:R-:W-:Y:S05]  /*3870*/  CALL.REL.NOINC `($__internal_2_$__cuda_sm20_sqrt_rn_f32_slowpath) ;  /* 0x0000001c00347944 */ /* 0x005fea0003c00000 */
[----:B------:R-:W-:Y:S01]  /*3880*/  IMAD.MOV.U32 R5, RZ, RZ, R42 ;  /* 0x000000ffff057224 */ /* 0x000fe200078e002a */
[----:B------:R-:W-:Y:S06]  /*3890*/  BRA `(.L_x_59) ;  /* 0x0000000000107947 */ /* 0x000fec0003800000 */
.L_x_58:
[----:B--2---:R-:W-:Y:S01]  /*38a0*/  FMUL.FTZ R6, R9, R8 ;  /* 0x0000000809067220 */ /* 0x004fe20000410000 */
[----:B------:R-:W-:-:S03]  /*38b0*/  FMUL.FTZ R8, R8, 0.5 ;  /* 0x3f00000008087820 */ /* 0x000fc60000410000 */
[----:B------:R-:W-:-:S04]  /*38c0*/  FFMA R5, -R6, R6, R9 ;  /* 0x0000000606057223 */ /* 0x000fc80000000109 */
[----:B------:R-:W-:-:S07]  /*38d0*/  FFMA R5, R5, R8, R6 ;  /* 0x0000000805057223 */ /* 0x000fce0000000006 */
.L_x_59:
[----:B------:R-:W-:Y:S05]  /*38e0*/  BSYNC.RECONVERGENT B2 ;  /* 0x0000000000027941 */ /* 0x000fea0003800200 */
.L_x_57:
[----:B------:R-:W-:Y:S01]  /*38f0*/  FMUL.RZ R8, R3, 0.15915493667125701904 ;  /* 0x3e22f98303087820 */ /* 0x000fe2000040c000 */
[----:B------:R-:W-:-:S03]  /*3900*/  MOV R9, 0x1 ;  /* 0x0000000100097802 */ /* 0x000fc60000000f00 */
[----:B------:R-:W1:Y:S02]  /*3910*/  MUFU.COS R6, R8 ;  /* 0x0000000800067308 */ /* 0x000e640000000000 */
[----:B------:R2:W-:Y:S01]  /*3920*/  STG.E desc[UR6][R20.64+0x18], R9 ;  /* 0x0000180914007986 */ /* 0x0005e2000c101906 */
[----:B-1----:R-:W-:-:S05]  /*3930*/  FMUL R3, R6, R5 ;  /* 0x0000000506037220 */ /* 0x002fca0000400000 */
[----:B------:R-:W1:Y:S01]  /*3940*/  MUFU.SIN R6, R8 ;  /* 0x0000000800067308 */ /* 0x000e620000000400 */
[----:B------:R2:W-:Y:S01]  /*3950*/  STG.E desc[UR6][R20.64+0x20], R3 ;  /* 0x0000200314007986 */ /* 0x0005e2000c101906 */
[----:B-1----:R-:W-:Y:S01]  /*3960*/  FMUL R7, R6, R5 ;  /* 0x0000000506077220 */ /* 0x002fe20000400000 */
[----:B------:R-:W-:Y:S01]  /*3970*/  IMAD.MOV.U32 R5, RZ, RZ, 0x1 ;  /* 0x00000001ff057424 */ /* 0x000fe200078e00ff */
[----:B--2---:R-:W-:Y:S06]  /*3980*/  BRA `(.L_x_60) ;  /* 0x00000000000c7947 */ /* 0x004fec0003800000 */
.L_x_56:
[----:B------:R1:W5:Y:S01]  /*3990*/  LDG.E R7, desc[UR6][R20.64+0x20] ;  /* 0x0000200614077981 */ /* 0x000362000c1e1900 */
[----:B------:R-:W-:-:S03]  /*39a0*/  HFMA2 R5, -RZ, RZ, 0, 0 ;  /* 0x00000000ff057431 */ /* 0x000fc600000001ff */
[----:B------:R1:W-:Y:S04]  /*39b0*/  STG.E desc[UR6][R20.64+0x18], RZ ;  /* 0x000018ff14007986 */ /* 0x0003e8000c101906 */
.L_x_60:
[----:B------:R-:W-:Y:S05]  /*39c0*/  BSYNC.RECONVERGENT B1 ;  /* 0x0000000000017941 */ /* 0x000fea0003800200 */
.L_x_55:
[----:B-----5:R-:W-:Y:S01]  /*39d0*/  FMUL R7, R7, R4 ;  /* 0x0000000407077220 */ /* 0x020fe20000400000 */
[----:B------:R-:W-:Y:S04]  /*39e0*/  BSSY.RELIABLE B1, `(.L_x_61) ;  /* 0x00000e2000017945 */ /* 0x000fe80003800100 */
[----:B------:R-:W-:-:S13]  /*39f0*/  FSETP.GE.AND P0, PT, R7, 1, PT ;  /* 0x3f8000000700780b */ /* 0x000fda0003f06000 */
[----:B------:R-:W-:Y:S05]  /*3a00*/  @!P0 BRA `(.L_x_62) ;  /* 0x0000000400e48947 */ /* 0x000fea0003800000 */
[----:B------:R-:W2:Y:S01]  /*3a10*/  LDC R9, c[0x0][0x39c] ;  /* 0x0000e700ff097b82 */ /* 0x000ea20000000800 */
[----:B------:R-:W-:Y:S01]  /*3a20*/  FADD R42, -R7, R4 ;  /* 0x00000004072a7221 */ /* 0x000fe20000000100 */
[----:B------:R-:W-:Y:S01]  /*3a30*/  BSSY.RECONVERGENT B2, `(.L_x_63) ;  /* 0x000000e000027945 */ /* 0x000fe20003800200 */
[----:B--2---:R-:W2:Y:S08]  /*3a40*/  MUFU.RCP R6, R9 ;  /* 0x0000000900067308 */ /* 0x004eb00000001000 */
[----:B------:R-:W3:Y:S01]  /*3a50*/  FCHK P0, R42, R9 ;  /* 0x000000092a007302 */ /* 0x000ee20000000000 */
[----:B--2---:R-:W-:-:S04]  /*3a60*/  FFMA R3, R6, -R9, 1 ;  /* 0x3f80000006037423 */ /* 0x004fc80000000809 */
[----:B------:R-:W-:-:S04]  /*3a70*/  FFMA R3, R6, R3, R6 ;  /* 0x0000000306037223 */ /* 0x000fc80000000006 */
[----:B------:R-:W-:-:S04]  /*3a80*/  FFMA R6, R42, R3, RZ ;  /* 0x000000032a067223 */ /* 0x000fc800000000ff */
[----:B------:R-:W-:-:S04]  /*3a90*/  FFMA R7, R6, -R9, R42 ;  /* 0x8000000906077223 */ /* 0x000fc8000000002a */
[----:B------:R-:W-:Y:S01]  /*3aa0*/  FFMA R3, R3, R7, R6 ;  /* 0x0000000703037223 */ /* 0x000fe20000000006 */
[----:B---3--:R-:W-:Y:S06]  /*3ab0*/  @!P0 BRA `(.L_x_64) ;  /* 0x0000000000148947 */ /* 0x008fec0003800000 */
[----:B------:R-:W2:Y:S01]  /*3ac0*/  LDCU UR5, c[0x0][0x39c] ;  /* 0x00007380ff0577ac */ /* 0x000ea20008000800 */
[----:B------:R-:W-:Y:S01]  /*3ad0*/  MOV R30, 0x3b00 ;  /* 0x00003b00001e7802 */ /* 0x000fe20000000f00 */
[----:B--2---:R-:W-:-:S07]  /*3ae0*/  IMAD.U32 R29, RZ, RZ, UR5 ;  /* 0x00000005ff1d7e24 */ /* 0x004fce000f8e00ff */
[----:B01----:R-:W-:Y:S05]  /*3af0*/  CALL.REL.NOINC `($__internal_3_$__cuda_sm3x_div_rn_noftz_f32_slowpath) ;  /* 0x0000001800f07944 */ /* 0x003fea0003c00000 */
[----:B------:R-:W-:-:S07]  /*3b00*/  MOV R3, R31 ;  /* 0x0000001f00037202 */ /* 0x000fce0000000f00 */
.L_x_64:
[----:B------:R-:W-:Y:S05]  /*3b10*/  BSYNC.RECONVERGENT B2 ;  /* 0x0000000000027941 */ /* 0x000fea0003800200 */
.L_x_63:
[----:B------:R-:W2:Y:S04]  /*3b20*/  LDG.E.64 R10, desc[UR6][R20.64] ;  /* 0x00000006140a7981 */ /* 0x000ea8000c1e1b00 */
[----:B------:R-:W3:Y:S04]  /*3b30*/  LDG.E.64 R6, desc[UR6][R20.64+0x10] ;  /* 0x0000100614067981 */ /* 0x000ee8000c1e1b00 */
[----:B------:R-:W4:Y:S01]  /*3b40*/  LDG.E.64 R8, desc[UR6][R20.64+0x8] ;  /* 0x0000080614087981 */ /* 0x000f22000c1e1b00 */
[----:B------:R-:W-:Y:S02]  /*3b50*/  IMAD.MOV.U32 R24, RZ, RZ, R3 ;  /* 0x000000ffff187224 */ /* 0x000fe400078e0003 */
[----:B------:R-:W-:-:S03]  /*3b60*/  HFMA2 R12, -RZ, RZ, 1.5048828125, 33.21875 ;  /* 0x3e055027ff0c7431 */ /* 0x000fc600000001ff */
[----:B------:R-:W-:-:S13]  /*3b70*/  FSETP.GEU.AND P0, PT, R24, 1.175494350822287508e-38, PT ;  /* 0x008000001800780b */ /* 0x000fda0003f0e000 */
[----:B------:R-:W-:-:S05]  /*3b80*/  @!P0 FMUL R24, R24, 8388608 ;  /* 0x4b00000018188820 */ /* 0x000fca0000400000 */
[----:B------:R-:W-:-:S04]  /*3b90*/  IADD3 R3, PT, PT, R24, -0x3f2aaaab, RZ ;  /* 0xc0d5555518037810 */ /* 0x000fc80007ffe0ff */
[----:B------:R-:W-:-:S05]  /*3ba0*/  LOP3.LUT R13, R3, 0xff800000, RZ, 0xc0, !PT ;  /* 0xff800000030d7812 */ /* 0x000fca00078ec0ff */
[----:B------:R-:W-:-:S04]  /*3bb0*/  IMAD.IADD R3, R24, 0x1, -R13 ;  /* 0x0000000118037824 */ /* 0x000fc800078e0a0d */
[----:B------:R-:W-:-:S04]  /*3bc0*/  FADD R15, R3, -1 ;  /* 0xbf800000030f7421 */ /* 0x000fc80000000000 */
[----:B------:R-:W-:-:S04]  /*3bd0*/  FFMA R14, R15, -R12, 0.14084610342979431152 ;  /* 0x3e1039f60f0e7423 */ /* 0x000fc8000000080c */
[----:B------:R-:W-:-:S04]  /*3be0*/  FFMA R14, R15, R14, -0.12148627638816833496 ;  /* 0xbdf8cdcc0f0e7423 */ /* 0x000fc8000000000e */
[----:B------:R-:W-:-:S04]  /*3bf0*/  FFMA R14, R15, R14, 0.13980610668659210205 ;  /* 0x3e0f29550f0e7423 */ /* 0x000fc8000000000e */
[----:B------:R-:W-:-:S04]  /*3c00*/  FFMA R14, R15, R14, -0.16684235632419586182 ;  /* 0xbe2ad8b90f0e7423 */ /* 0x000fc8000000000e */
[----:B------:R-:W-:-:S04]  /*3c10*/  FFMA R14, R15, R14, 0.20012299716472625732 ;  /* 0x3e4ced0b0f0e7423 */ /* 0x000fc8000000000e */
[----:B------:R-:W-:-:S04]  /*3c20*/  FFMA R14, R15, R14, -0.24999669194221496582 ;  /* 0xbe7fff220f0e7423 */ /* 0x000fc8000000000e */
[----:B------:R-:W-:Y:S01]  /*3c30*/  FFMA R14, R15, R14, 0.33333182334899902344 ;  /* 0x3eaaaa780f0e7423 */ /* 0x000fe2000000000e */
[----:B--2---:R-:W-:Y:S01]  /*3c40*/  SHF.R.U32.HI R16, RZ, 0x2, R11 ;  /* 0x00000002ff107819 */ /* 0x004fe2000001160b */
[----:B------:R-:W-:-:S03]  /*3c50*/  VIADD R10, R10, 0x587c5 ;  /* 0x000587c50a0a7836 */ /* 0x000fc60000000000 */
[----:B------:R-:W-:Y:S01]  /*3c60*/  LOP3.LUT R16, R16, R11, RZ, 0x3c, !PT ;  /* 0x0000000b10107212 */ /* 0x000fe200078e3cff */
[----:B---3--:R-:W-:-:S03]  /*3c70*/  IMAD.SHL.U32 R3, R7, 0x10, RZ ;  /* 0x0000001007037824 */ /* 0x008fc600078e00ff */
[----:B------:R-:W-:-:S04]  /*3c80*/  SHF.L.U32 R11, R16, 0x1, RZ ;  /* 0x00000001100b7819 */ /* 0x000fc800000006ff */
[----:B------:R-:W-:Y:S01]  /*3c90*/  LOP3.LUT R22, R16, R11, R3, 0x96, !PT ;  /* 0x0000000b10167212 */ /* 0x000fe200078e9603 */
[C---:B------:R-:W-:Y:S01]  /*3ca0*/  FFMA R16, R15.reuse, R14, -0.5 ;  /* 0xbf0000000f107423 */ /* 0x040fe2000000000e */
[----:B------:R-:W-:Y:S01]  /*3cb0*/  FSEL R3, RZ, -23, P0 ;  /* 0xc1b80000ff037808 */ /* 0x000fe20000000000 */
[----:B------:R-:W-:Y:S01]  /*3cc0*/  IMAD.MOV.U32 R11, RZ, RZ, 0x7f800000 ;  /* 0x7f800000ff0b7424 */ /* 0x000fe200078e00ff */
[----:B------:R-:W-:Y:S01]  /*3cd0*/  ISETP.GT.U32.AND P0, PT, R24, 0x7f7fffff, PT ;  /* 0x7f7fffff1800780c */ /* 0x000fe20003f04070 */
[C---:B------:R-:W-:Y:S01]  /*3ce0*/  FMUL R16, R15.reuse, R16 ;  /* 0x000000100f107220 */ /* 0x040fe20000400000 */
[----:B------:R-:W-:Y:S02]  /*3cf0*/  I2FP.F32.S32 R14, R13 ;  /* 0x0000000d000e7245 */ /* 0x000fe40000201400 */
[----:B------:R-:W-:Y:S01]  /*3d00*/  LOP3.LUT R13, R22, R7, RZ, 0x3c, !PT ;  /* 0x00000007160d7212 */ /* 0x000fe200078e3cff */
[----:B------:R-:W-:Y:S01]  /*3d10*/  FFMA R16, R15, R16, R15 ;  /* 0x000000100f107223 */ /* 0x000fe2000000000f */
[----:B------:R-:W-:Y:S01]  /*3d20*/  MOV R15, 0x2f800000 ;  /* 0x2f800000000f7802 */ /* 0x000fe20000000f00 */
[----:B------:R-:W-:Y:S01]  /*3d30*/  FFMA R3, R14, 1.1920928955078125e-07, R3 ;  /* 0x340000000e037823 */ /* 0x000fe20000000003 */
[----:B------:R-:W-:-:S03]  /*3d40*/  IADD3 R14, PT, PT, R13, R10, RZ ;  /* 0x0000000a0d0e7210 */ /* 0x000fc60007ffe0ff */
[----:B------:R-:W-:Y:S01]  /*3d50*/  FFMA R3, R3, 0.69314718246459960938, R16 ;  /* 0x3f31721803037823 */ /* 0x000fe20000000010 */
[----:B------:R-:W-:Y:S01]  /*3d60*/  I2FP.F32.U32 R14, R14 ;  /* 0x0000000e000e7245 */ /* 0x000fe20000201000 */
[C---:B------:R-:W-:Y:S01]  /*3d70*/  @P0 FFMA R3, R24.reuse, R11, +INF ;  /* 0x7f80000018030423 */ /* 0x040fe2000000000b */
[----:B------:R-:W-:-:S03]  /*3d80*/  FSETP.NEU.AND P0, PT, R24, RZ, PT ;  /* 0x000000ff1800720b */ /* 0x000fc60003f0d000 */
[----:B------:R-:W-:Y:S01]  /*3d90*/  FFMA R14, R14, R15, 1.1641532182693481445e-10 ;  /* 0x2f0000000e0e7423 */ /* 0x000fe2000000000f */
[----:B------:R-:W-:-:S04]  /*3da0*/  FSEL R3, -R3, +INF , P0 ;  /* 0x7f80000003037808 */ /* 0x000fc80000000100 */
[----:B------:R-:W-:Y:S01]  /*3db0*/  FSETP.GEU.AND P0, PT, R14, 1.175494350822287508e-38, PT ;  /* 0x008000000e00780b */ /* 0x000fe20003f0e000 */
[C---:B------:R-:W-:Y:S01]  /*3dc0*/  FMUL R16, R3.reuse, 8388608 ;  /* 0x4b00000003107820 */ /* 0x040fe20000400000 */
[----:B------:R-:W-:-:S04]  /*3dd0*/  FSETP.GEU.AND P1, PT, R3, 1.175494350822287508e-38, PT ;  /* 0x008000000300780b */ /* 0x000fc80003f2e000 */
[----:B------:R-:W-:-:S05]  /*3de0*/  FSEL R16, R16, R3, !P1 ;  /* 0x0000000310107208 */ /* 0x000fca0004800000 */
[----:B------:R-:W-:Y:S02]  /*3df0*/  VIADD R15, R16, 0xc0d55555 ;  /* 0xc0d55555100f7836 */ /* 0x000fe40000000000 */
[----:B------:R-:W-:-:S03]  /*3e00*/  @!P0 FMUL R14, R14, 8388608 ;  /* 0x4b0000000e0e8820 */ /* 0x000fc60000400000 */
[----:B------:R-:W-:Y:S02]  /*3e10*/  LOP3.LUT R23, R15, 0xff800000, RZ, 0xc0, !PT ;  /* 0xff8000000f177812 */ /* 0x000fe400078ec0ff */
[----:B------:R-:W-:-:S03]  /*3e20*/  IADD3 R15, PT, PT, R14, -0x3f2aaaab, RZ ;  /* 0xc0d555550e0f7810 */ /* 0x000fc60007ffe0ff */
[----:B------:R-:W-:Y:S01]  /*3e30*/  IMAD.IADD R17, R16, 0x1, -R23 ;  /* 0x0000000110117824 */ /* 0x000fe200078e0a17 */
[----:B------:R-:W-:Y:S02]  /*3e40*/  LOP3.LUT R15, R15, 0xff800000, RZ, 0xc0, !PT ;  /* 0xff8000000f0f7812 */ /* 0x000fe400078ec0ff */
[----:B------:R-:W-:Y:S01]  /*3e50*/  I2FP.F32.S32 R23, R23 ;  /* 0x0000001700177245 */ /* 0x000fe20000201400 */
[----:B------:R-:W-:Y:S01]  /*3e60*/  FADD R25, R17, -1 ;  /* 0xbf80000011197421 */ /* 0x000fe20000000000 */
[-C--:B------:R-:W-:Y:S02]  /*3e70*/  IADD3 R17, PT, PT, R14, -R15.reuse, RZ ;  /* 0x8000000f0e117210 */ /* 0x080fe40007ffe0ff */
[----:B------:R-:W-:Y:S01]  /*3e80*/  I2FP.F32.S32 R15, R15 ;  /* 0x0000000f000f7245 */ /* 0x000fe20000201400 */
[----:B------:R-:W-:Y:S02]  /*3e90*/  FFMA R22, R25, -R12, 0.14084610342979431152 ;  /* 0x3e1039f619167423 */ /* 0x000fe4000000080c */
[----:B------:R-:W-:-:S02]  /*3ea0*/  FADD R17, R17, -1 ;  /* 0xbf80000011117421 */ /* 0x000fc40000000000 */
[----:B------:R-:W-:Y:S02]  /*3eb0*/  FFMA R22, R25, R22, -0.12148627638816833496 ;  /* 0xbdf8cdcc19167423 */ /* 0x000fe40000000016 */
[----:B------:R-:W-:Y:S02]  /*3ec0*/  FFMA R12, R17, -R12, 0.14084610342979431152 ;  /* 0x3e1039f6110c7423 */ /* 0x000fe4000000080c */
[----:B------:R-:W-:Y:S02]  /*3ed0*/  FFMA R22, R25, R22, 0.13980610668659210205 ;  /* 0x3e0f295519167423 */ /* 0x000fe40000000016 */
[----:B------:R-:W-:Y:S02]  /*3ee0*/  FFMA R12, R17, R12, -0.12148627638816833496 ;  /* 0xbdf8cdcc110c7423 */ /* 0x000fe4000000000c */
[----:B------:R-:W-:Y:S02]  /*3ef0*/  FFMA R22, R25, R22, -0.16684235632419586182 ;  /* 0xbe2ad8b919167423 */ /* 0x000fe40000000016 */
[----:B------:R-:W-:-:S02]  /*3f00*/  FFMA R12, R17, R12, 0.13980610668659210205 ;  /* 0x3e0f2955110c7423 */ /* 0x000fc4000000000c */
[----:B------:R-:W-:Y:S02]  /*3f10*/  FFMA R22, R25, R22, 0.20012299716472625732 ;  /* 0x3e4ced0b19167423 */ /* 0x000fe40000000016 */
[----:B------:R-:W-:Y:S02]  /*3f20*/  FFMA R12, R17, R12, -0.16684235632419586182 ;  /* 0xbe2ad8b9110c7423 */ /* 0x000fe4000000000c */
[----:B------:R-:W-:Y:S02]  /*3f30*/  FFMA R22, R25, R22, -0.24999669194221496582 ;  /* 0xbe7fff2219167423 */ /* 0x000fe40000000016 */
[----:B------:R-:W-:Y:S02]  /*3f40*/  FFMA R12, R17, R12, 0.20012299716472625732 ;  /* 0x3e4ced0b110c7423 */ /* 0x000fe4000000000c */
[----:B------:R-:W-:Y:S02]  /*3f50*/  FFMA R22, R25, R22, 0.33333182334899902344 ;  /* 0x3eaaaa7819167423 */ /* 0x000fe40000000016 */
[----:B------:R-:W-:-:S02]  /*3f60*/  FFMA R12, R17, R12, -0.24999669194221496582 ;  /* 0xbe7fff22110c7423 */ /* 0x000fc4000000000c */
[----:B------:R-:W-:Y:S01]  /*3f70*/  FFMA R24, R25, R22, -0.5 ;  /* 0xbf00000019187423 */ /* 0x000fe20000000016 */
[----:B------:R-:W-:Y:S01]  /*3f80*/  FSEL R22, RZ, -23, P1 ;  /* 0xc1b80000ff167808 */ /* 0x000fe20000800000 */
[----:B------:R-:W-:Y:S01]  /*3f90*/  FFMA R12, R17, R12, 0.33333182334899902344 ;  /* 0x3eaaaa78110c7423 */ /* 0x000fe2000000000c */
[----:B------:R-:W-:Y:S01]  /*3fa0*/  ISETP.GT.U32.AND P1, PT, R16, 0x7f7fffff, PT ;  /* 0x7f7fffff1000780c */ /* 0x000fe20003f24070 */
[----:B------:R-:W-:Y:S02]  /*3fb0*/  FMUL R24, R25, R24 ;  /* 0x0000001819187220 */ /* 0x000fe40000400000 */
[----:B------:R-:W-:Y:S01]  /*3fc0*/  FFMA R23, R23, 1.1920928955078125e-07, R22 ;  /* 0x3400000017177823 */ /* 0x000fe20000000016 */
[----:B------:R-:W-:Y:S01]  /*3fd0*/  FFMA R22, R17, R12, -0.5 ;  /* 0xbf00000011167423 */ /* 0x000fe2000000000c */
[----:B------:R-:W-:Y:S01]  /*3fe0*/  FSEL R12, RZ, -23, P0 ;  /* 0xc1b80000ff0c7808 */ /* 0x000fe20000000000 */
[----:B------:R-:W-:Y:S01]  /*3ff0*/  FFMA R24, R25, R24, R25 ;  /* 0x0000001819187223 */ /* 0x000fe20000000019 */
[----:B------:R-:W-:Y:S01]  /*4000*/  ISETP.GT.U32.AND P0, PT, R14, 0x7f7fffff, PT ;  /* 0x7f7fffff0e00780c */ /* 0x000fe20003f04070 */
[----:B------:R-:W-:-:S02]  /*4010*/  FMUL R22, R17, R22 ;  /* 0x0000001611167220 */ /* 0x000fc40000400000 */
[----:B------:R-:W-:Y:S01]  /*4020*/  FFMA R23, R23, 0.69314718246459960938, R24 ;  /* 0x3f31721817177823 */ /* 0x000fe20000000018 */
[----:B------:R-:W-:Y:S01]  /*4030*/  FFMA R12, R15, 1.1920928955078125e-07, R12 ;  /* 0x340000000f0c7823 */ /* 0x000fe2000000000c */
[----:B------:R-:W-:Y:S01]  /*4040*/  FFMA R17, R17, R22, R17 ;  /* 0x0000001611117223 */ /* 0x000fe20000000011 */
[CC--:B------:R-:W-:Y:S01]  /*4050*/  @P1 FFMA R23, R16.reuse, R11.reuse, +INF ;  /* 0x7f80000010171423 */ /* 0x0c0fe2000000000b */
[----:B------:R-:W-:Y:S01]  /*4060*/  FSETP.NEU.AND P1, PT, R16, RZ, PT ;  /* 0x000000ff1000720b */ /* 0x000fe20003f2d000 */
[----:B----4-:R-:W-:Y:S02]  /*4070*/  IMAD.MOV.U32 R16, RZ, RZ, R9 ;  /* 0x000000ffff107224 */ /* 0x010fe400078e0009 */
[----:B------:R-:W-:Y:S01]  /*4080*/  FFMA R12, R12, 0.69314718246459960938, R17 ;  /* 0x3f3172180c0c7823 */ /* 0x000fe20000000011 */
[----:B------:R-:W-:Y:S01]  /*4090*/  IMAD.MOV.U32 R17, RZ, RZ, R6 ;  /* 0x000000ffff117224 */ /* 0x000fe200078e0006 */
[----:B------:R-:W-:Y:S01]  /*40a0*/  FSEL R23, R23, -INF , P1 ;  /* 0xff80000017177808 */ /* 0x000fe20000800000 */
[C---:B------:R-:W-:Y:S01]  /*40b0*/  @P0 FFMA R12, R14.reuse, R11, +INF ;  /* 0x7f8000000e0c0423 */ /* 0x040fe2000000000b */
[----:B------:R-:W-:-:S02]  /*40c0*/  FSETP.NEU.AND P1, PT, R14, RZ, PT ;  /* 0x000000ff0e00720b */ /* 0x000fc40003f2d000 */
[----:B------:R2:W-:Y:S01]  /*40d0*/  STG.E.64 desc[UR6][R20.64+0x8], R16 ;  /* 0x0000081014007986 */ /* 0x0005e2000c101b06 */
[----:B------:R-:W3:Y:S01]  /*40e0*/  F2F.F64.F32 R14, R23 ;  /* 0x00000017000e7310 */ /* 0x000ee20000201800 */
[----:B------:R-:W-:Y:S02]  /*40f0*/  MOV R11, R8 ;  /* 0x00000008000b7202 */ /* 0x000fe40000000f00 */
[----:B------:R-:W-:Y:S02]  /*4100*/  FSEL R6, R12, -INF , P1 ;  /* 0xff8000000c067808 */ /* 0x000fe40000800000 */
[----:B------:R-:W-:Y:S01]  /*4110*/  MOV R12, R7 ;  /* 0x00000007000c7202 */ /* 0x000fe20000000f00 */
[----:B------:R2:W-:Y:S03]  /*4120*/  STG.E.64 desc[UR6][R20.64], R10 ;  /* 0x0000000a14007986 */ /* 0x0005e6000c101b06 */
[----:B------:R-:W4:Y:S01]  /*4130*/  F2F.F64.F32 R6, R6 ;  /* 0x0000000600067310 */ /* 0x000f220000201800 */
[----:B------:R2:W-:Y:S01]  /*4140*/  STG.E.64 desc[UR6][R20.64+0x10], R12 ;  /* 0x0000100c14007986 */ /* 0x0005e2000c101b06 */
[----:B---3--:R-:W-:-:S08]  /*4150*/  DMUL R14, R18, R14 ;  /* 0x0000000e120e7228 */ /* 0x008fd00000000000 */
[----:B----4-:R-:W-:-:S14]  /*4160*/  DSETP.GE.AND P0, PT, R14, R6, PT ;  /* 0x000000060e00722a */ /* 0x010fdc0003f06000 */
[----:B------:R-:W-:Y:S05]  /*4170*/  @P0 BREAK.RELIABLE B1 ;  /* 0x0000000000010942 */ /* 0x000fea0003800100 */
[----:B--2---:R-:W-:Y:S05]  /*4180*/  @!P0 BRA `(.L_x_65) ;  /* 0x00000004009c8947 */ /* 0x004fea0003800000 */
[----:B------:R-:W-:Y:S05]  /*4190*/  BRA `(.L_x_66) ;  /* 0x0000000400a07947 */ /* 0x000fea0003800000 */
.L_x_62:
[C---:B------:R-:W-:Y:S01]  /*41a0*/  FSETP.GEU.AND P0, PT, R7.reuse, 1.175494350822287508e-38, PT ;  /* 0x008000000700780b */ /* 0x040fe20003f0e000 */
[----:B------:R-:W-:Y:S01]  /*41b0*/  IMAD.MOV.U32 R9, RZ, RZ, 0x3e055027 ;  /* 0x3e055027ff097424 */ /* 0x000fe200078e00ff */
[----:B------:R-:W2:Y:S01]  /*41c0*/  LDC R11, c[0x0][0x39c] ;  /* 0x0000e700ff0b7b82 */ /* 0x000ea20000000800 */
[----:B------:R-:W-:Y:S10]  /*41d0*/  BSSY.RECONVERGENT B2, `(.L_x_67) ;  /* 0x0000026000027945 */ /* 0x000ff40003800200 */
[----:B------:R-:W-:-:S04]  /*41e0*/  @!P0 FMUL R7, R7, 8388608 ;  /* 0x4b00000007078820 */ /* 0x000fc80000400000 */
[----:B------:R-:W-:-:S05]  /*41f0*/  VIADD R3, R7, 0xc0d55555 ;  /* 0xc0d5555507037836 */ /* 0x000fca0000000000 */
[----:B------:R-:W-:-:S04]  /*4200*/  LOP3.LUT R6, R3, 0xff800000, RZ, 0xc0, !PT ;  /* 0xff80000003067812 */ /* 0x000fc800078ec0ff */
[-C--:B------:R-:W-:Y:S01]  /*4210*/  IADD3 R3, PT, PT, R7, -R6.reuse, RZ ;  /* 0x8000000607037210 */ /* 0x080fe20007ffe0ff */
[----:B--2---:R-:W2:Y:S01]  /*4220*/  MUFU.RCP R10, R11 ;  /* 0x0000000b000a7308 */ /* 0x004ea20000001000 */
[----:B------:R-:W-:-:S03]  /*4230*/  I2FP.F32.S32 R6, R6 ;  /* 0x0000000600067245 */ /* 0x000fc60000201400 */
[----:B------:R-:W-:-:S04]  /*4240*/  FADD R8, R3, -1 ;  /* 0xbf80000003087421 */ /* 0x000fc80000000000 */
[----:B------:R-:W-:-:S04]  /*4250*/  FFMA R3, R8, -R9, 0.14084610342979431152 ;  /* 0x3e1039f608037423 */ /* 0x000fc80000000809 */
[----:B------:R-:W-:-:S04]  /*4260*/  FFMA R3, R8, R3, -0.12148627638816833496 ;  /* 0xbdf8cdcc08037423 */ /* 0x000fc80000000003 */
[----:B------:R-:W-:-:S04]  /*4270*/  FFMA R3, R8, R3, 0.13980610668659210205 ;  /* 0x3e0f295508037423 */ /* 0x000fc80000000003 */
[----:B------:R-:W-:-:S04]  /*4280*/  FFMA R3, R8, R3, -0.16684235632419586182 ;  /* 0xbe2ad8b908037423 */ /* 0x000fc80000000003 */
[----:B------:R-:W-:-:S04]  /*4290*/  FFMA R3, R8, R3, 0.20012299716472625732 ;  /* 0x3e4ced0b08037423 */ /* 0x000fc80000000003 */
[----:B------:R-:W-:-:S04]  /*42a0*/  FFMA R3, R8, R3, -0.24999669194221496582 ;  /* 0xbe7fff2208037423 */ /* 0x000fc80000000003 */
[C---:B------:R-:W-:Y:S01]  /*42b0*/  FFMA R9, R8.reuse, R3, 0.33333182334899902344 ;  /* 0x3eaaaa7808097423 */ /* 0x040fe20000000003 */
[----:B------:R-:W-:Y:S02]  /*42c0*/  FSEL R3, RZ, -23, P0 ;  /* 0xc1b80000ff037808 */ /* 0x000fe40000000000 */
[----:B------:R-:W-:Y:S01]  /*42d0*/  ISETP.GT.U32.AND P0, PT, R7, 0x7f7fffff, PT ;  /* 0x7f7fffff0700780c */ /* 0x000fe20003f04070 */
[----:B------:R-:W-:Y:S02]  /*42e0*/  FFMA R9, R8, R9, -0.5 ;  /* 0xbf00000008097423 */ /* 0x000fe40000000009 */
[----:B------:R-:W-:Y:S01]  /*42f0*/  FFMA R3, R6, 1.1920928955078125e-07, R3 ;  /* 0x3400000006037823 */ /* 0x000fe20000000003 */
[----:B------:R-:W-:Y:S01]  /*4300*/  MOV R6, 0x7f800000 ;  /* 0x7f80000000067802 */ /* 0x000fe20000000f00 */
[----:B------:R-:W-:-:S04]  /*4310*/  FMUL R9, R8, R9 ;  /* 0x0000000908097220 */ /* 0x000fc80000400000 */
[----:B------:R-:W-:-:S04]  /*4320*/  FFMA R8, R8, R9, R8 ;  /* 0x0000000908087223 */ /* 0x000fc80000000008 */
[----:B------:R-:W-:Y:S01]  /*4330*/  FFMA R3, R3, 0.69314718246459960938, R8 ;  /* 0x3f31721803037823 */ /* 0x000fe20000000008 */
[C---:B------:R-:W-:Y:S01]  /*4340*/  @P0 FFMA R3, R7.reuse, R6, +INF ;  /* 0x7f80000007030423 */ /* 0x040fe20000000006 */
[----:B------:R-:W-:Y:S01]  /*4350*/  FSETP.NEU.AND P0, PT, R7, RZ, PT ;  /* 0x000000ff0700720b */ /* 0x000fe20003f0d000 */
[----:B--2---:R-:W-:-:S03]  /*4360*/  FFMA R7, R10, -R11, 1 ;  /* 0x3f8000000a077423 */ /* 0x004fc6000000080b */
[----:B------:R-:W-:Y:S01]  /*4370*/  FSEL R42, R3, -INF , P0 ;  /* 0xff800000032a7808 */ /* 0x000fe20000000000 */
[----:B------:R-:W-:-:S04]  /*4380*/  FFMA R3, R10, R7, R10 ;  /* 0x000000070a037223 */ /* 0x000fc8000000000a */
[----:B------:R-:W-:-:S03]  /*4390*/  FFMA R6, R3, R42, RZ ;  /* 0x0000002a03067223 */ /* 0x000fc600000000ff */
[----:B------:R-:W2:Y:S01]  /*43a0*/  FCHK P0, R42, R11 ;  /* 0x0000000b2a007302 */ /* 0x000ea20000000000 */
[----:B------:R-:W-:-:S04]  /*43b0*/  FFMA R7, R6, -R11, R42 ;  /* 0x8000000b06077223 */ /* 0x000fc8000000002a */
[----:B------:R-:W-:Y:S01]  /*43c0*/  FFMA R3, R3, R7, R6 ;  /* 0x0000000703037223 */ /* 0x000fe20000000006 */
[----:B--2---:R-:W-:Y:S06]  /*43d0*/  @!P0 BRA `(.L_x_68) ;  /* 0x0000000000148947 */ /* 0x004fec0003800000 */
[----:B------:R-:W2:Y:S01]  /*43e0*/  LDCU UR5, c[0x0][0x39c] ;  /* 0x00007380ff0577ac */ /* 0x000ea20008000800 */
[----:B------:R-:W-:Y:S01]  /*43f0*/  MOV R30, 0x4420 ;  /* 0x00004420001e7802 */ /* 0x000fe20000000f00 */
[----:B--2---:R-:W-:-:S07]  /*4400*/  IMAD.U32 R29, RZ, RZ, UR5 ;  /* 0x00000005ff1d7e24 */ /* 0x004fce000f8e00ff */
[----:B01----:R-:W-:Y:S05]  /*4410*/  CALL.REL.NOINC `($__internal_3_$__cuda_sm3x_div_rn_noftz_f32_slowpath) ;  /* 0x0000001000a87944 */ /* 0x003fea0003c00000 */
[----:B------:R-:W-:-:S07]  /*4420*/  MOV R3, R31 ;  /* 0x0000001f00037202 */ /* 0x000fce0000000f00 */
.L_x_68:
[----:B------:R-:W-:Y:S05]  /*4430*/  BSYNC.RECONVERGENT B2 ;  /* 0x0000000000027941 */ /* 0x000fea0003800200 */
.L_x_67:
[----:B------:R-:W2:Y:S04]  /*4440*/  LDG.E.64 R10, desc[UR6][R20.64] ;  /* 0x00000006140a7981 */ /* 0x000ea8000c1e1b00 */
[----:B------:R-:W3:Y:S04]  /*4450*/  LDG.E.64 R8, desc[UR6][R20.64+0x10] ;  /* 0x0000100614087981 */ /* 0x000ee8000c1e1b00 */
[----:B------:R-:W4:Y:S01]  /*4460*/  LDG.E.64 R6, desc[UR6][R20.64+0x8] ;  /* 0x0000080614067981 */ /* 0x000f22000c1e1b00 */
[----:B------:R-:W-:Y:S01]  /*4470*/  IMAD.MOV.U32 R14, RZ, RZ, 0x3bbb989d ;  /* 0x3bbb989dff0e7424 */ /* 0x000fe200078e00ff */
[----:B------:R-:W-:-:S02]  /*4480*/  MOV R22, 0x437c0000 ;  /* 0x437c000000167802 */ /* 0x000fc40000000f00 */
[----:B--2---:R-:W-:Y:S01]  /*4490*/  SHF.R.U32.HI R12, RZ, 0x2, R11 ;  /* 0x00000002ff0c7819 */ /* 0x004fe2000001160b */
[----:B------:R-:W-:-:S03]  /*44a0*/  VIADD R10, R10, 0x587c5 ;  /* 0x000587c50a0a7836 */ /* 0x000fc60000000000 */
[----:B------:R-:W-:Y:S01]  /*44b0*/  LOP3.LUT R12, R12, R11, RZ, 0x3c, !PT ;  /* 0x0000000b0c0c7212 */ /* 0x000fe200078e3cff */
[----:B---3--:R-:W-:-:S03]  /*44c0*/  IMAD.SHL.U32 R11, R9, 0x10, RZ ;  /* 0x00000010090b7824 */ /* 0x008fc600078e00ff */
[----:B------:R-:W-:-:S04]  /*44d0*/  SHF.L.U32 R13, R12, 0x1, RZ ;  /* 0x000000010c0d7819 */ /* 0x000fc800000006ff */
[----:B------:R-:W-:-:S04]  /*44e0*/  LOP3.LUT R12, R12, R13, R11, 0x96, !PT ;  /* 0x0000000d0c0c7212 */ /* 0x000fc800078e960b */
[----:B------:R-:W-:Y:S01]  /*44f0*/  LOP3.LUT R13, R12, R9, RZ, 0x3c, !PT ;  /* 0x000000090c0d7212 */ /* 0x000fe200078e3cff */
[----:B------:R-:W-:-:S03]  /*4500*/  IMAD.MOV.U32 R12, RZ, RZ, 0x2f800000 ;  /* 0x2f800000ff0c7424 */ /* 0x000fc600078e00ff */
[----:B------:R-:W-:-:S04]  /*4510*/  IADD3 R11, PT, PT, R13, R10, RZ ;  /* 0x0000000a0d0b7210 */ /* 0x000fc80007ffe0ff */
[----:B------:R-:W-:-:S05]  /*4520*/  I2FP.F32.U32 R11, R11 ;  /* 0x0000000b000b7245 */ /* 0x000fca0000201000 */
[----:B------:R-:W-:Y:S01]  /*4530*/  FFMA R15, R11, R12, 1.1641532182693481445e-10 ;  /* 0x2f0000000b0f7423 */ /* 0x000fe2000000000c */
[----:B------:R-:W-:-:S04]  /*4540*/  HFMA2 R12, -RZ, RZ, 1.5048828125, 33.21875 ;  /* 0x3e055027ff0c7431 */ /* 0x000fc800000001ff */
[----:B------:R-:W-:-:S13]  /*4550*/  FSETP.GEU.AND P0, PT, R15, 1.175494350822287508e-38, PT ;  /* 0x008000000f00780b */ /* 0x000fda0003f0e000 */
[----:B------:R-:W-:-:S05]  /*4560*/  @!P0 FMUL R15, R15, 8388608 ;  /* 0x4b0000000f0f8820 */ /* 0x000fca0000400000 */
[----:B------:R-:W-:-:S04]  /*4570*/  IADD3 R11, PT, PT, R15, -0x3f2aaaab, RZ ;  /* 0xc0d555550f0b7810 */ /* 0x000fc80007ffe0ff */
[----:B------:R-:W-:-:S05]  /*4580*/  LOP3.LUT R16, R11, 0xff800000, RZ, 0xc0, !PT ;  /* 0xff8000000b107812 */ /* 0x000fca00078ec0ff */
[----:B------:R-:W-:Y:S01]  /*4590*/  IMAD.IADD R11, R15, 0x1, -R16 ;  /* 0x000000010f0b7824 */ /* 0x000fe200078e0a10 */
[----:B------:R-:W-:-:S03]  /*45a0*/  I2FP.F32.S32 R16, R16 ;  /* 0x0000001000107245 */ /* 0x000fc60000201400 */
[----:B------:R-:W-:Y:S01]  /*45b0*/  FADD R17, R11, -1 ;  /* 0xbf8000000b117421 */ /* 0x000fe20000000000 */
[----:B------:R-:W-:-:S03]  /*45c0*/  FFMA.SAT R11, R3, R14, 0.5 ;  /* 0x3f000000030b7423 */ /* 0x000fc6000000200e */
[----:B------:R-:W-:Y:S01]  /*45d0*/  FFMA R12, R17, -R12, 0.14084610342979431152 ;  /* 0x3e1039f6110c7423 */ /* 0x000fe2000000080c */
[----:B------:R-:W-:Y:S01]  /*45e0*/  FFMA.RM R14, R11, R22, 12582913 ;  /* 0x4b4000010b0e7423 */ /* 0x000fe20000004016 */
[----:B------:R-:W-:Y:S02]  /*45f0*/  FSEL R11, RZ, -23, P0 ;  /* 0xc1b80000ff0b7808 */ /* 0x000fe40000000000 */
[----:B------:R-:W-:Y:S01]  /*4600*/  FFMA R12, R17, R12, -0.12148627638816833496 ;  /* 0xbdf8cdcc110c7423 */ /* 0x000fe2000000000c */
[----:B------:R-:W-:Y:S02]  /*4610*/  ISETP.GT.U32.AND P0, PT, R15, 0x7f7fffff, PT ;  /* 0x7f7fffff0f00780c */ /* 0x000fe40003f04070 */
[----:B------:R-:W-:Y:S01]  /*4620*/  FFMA R16, R16, 1.1920928955078125e-07, R11 ;  /* 0x3400000010107823 */ /* 0x000fe2000000000b */
[----:B------:R-:W-:Y:S01]  /*4630*/  FFMA R12, R17, R12, 0.13980610668659210205 ;  /* 0x3e0f2955110c7423 */ /* 0x000fe2000000000c */
[----:B----4-:R-:W-:Y:S01]  /*4640*/  MOV R11, R6 ;  /* 0x00000006000b7202 */ /* 0x010fe20000000f00 */
[----:B------:R-:W-:-:S02]  /*4650*/  IMAD.MOV.U32 R6, RZ, RZ, 0x7f800000 ;  /* 0x7f800000ff067424 */ /* 0x000fc400078e00ff */
[C---:B------:R-:W-:Y:S02]  /*4660*/  FFMA R12, R17.reuse, R12, -0.16684235632419586182 ;  /* 0xbe2ad8b9110c7423 */ /* 0x040fe4000000000c */
[----:B------:R2:W-:Y:S02]  /*4670*/  STG.E.64 desc[UR6][R20.64], R10 ;  /* 0x0000000a14007986 */ /* 0x0005e4000c101b06 */
[C---:B------:R-:W-:Y:S01]  /*4680*/  FFMA R22, R17.reuse, R12, 0.20012299716472625732 ;  /* 0x3e4ced0b11167423 */ /* 0x040fe2000000000c */
[C---:B------:R-:W-:Y:S01]  /*4690*/  FADD R12, R14.reuse, -12583039 ;  /* 0xcb40007f0e0c7421 */ /* 0x040fe20000000000 */
[----:B------:R-:W-:Y:S02]  /*46a0*/  SHF.L.U32 R14, R14, 0x17, RZ ;  /* 0x000000170e0e7819 */ /* 0x000fe400000006ff */
[----:B------:R-:W-:Y:S01]  /*46b0*/  FFMA R22, R17, R22, -0.24999669194221496582 ;  /* 0xbe7fff2211167423 */ /* 0x000fe20000000016 */
[----:B------:R-:W-:-:S03]  /*46c0*/  FFMA R12, R3, 1.4426950216293334961, -R12 ;  /* 0x3fb8aa3b030c7823 */ /* 0x000fc6000000080c */
[----:B------:R-:W-:Y:S01]  /*46d0*/  FFMA R22, R17, R22, 0.33333182334899902344 ;  /* 0x3eaaaa7811167423 */ /* 0x000fe20000000016 */
[----:B------:R-:W-:Y:S01]  /*46e0*/  FFMA R3, R3, 1.925963033500011079e-08, R12 ;  /* 0x32a5706003037823 */ /* 0x000fe2000000000c */
[----:B------:R-:W-:Y:S01]  /*46f0*/  IMAD.MOV.U32 R12, RZ, RZ, R9 ;  /* 0x000000ffff0c7224 */ /* 0x000fe200078e0009 */
[----:B------:R-:W-:Y:S01]  /*4700*/  MOV R9, R8 ;  /* 0x0000000800097202 */ /* 0x000fe20000000f00 */
[C---:B------:R-:W-:Y:S01]  /*4710*/  FFMA R22, R17.reuse, R22, -0.5 ;  /* 0xbf00000011167423 */ /* 0x040fe20000000016 */
[----:B------:R-:W-:Y:S02]  /*4720*/  IMAD.MOV.U32 R8, RZ, RZ, R7 ;  /* 0x000000ffff087224 */ /* 0x000fe400078e0007 */
[----:B------:R-:W3:Y:S01]  /*4730*/  MUFU.EX2 R3, R3 ;  /* 0x0000000300037308 */ /* 0x000ee20000000800 */
[C---:B------:R-:W-:Y:S01]  /*4740*/  FMUL R22, R17.reuse, R22 ;  /* 0x0000001611167220 */ /* 0x040fe20000400000 */
[----:B------:R2:W-:Y:S03]  /*4750*/  STG.E.64 desc[UR6][R20.64+0x10], R12 ;  /* 0x0000100c14007986 */ /* 0x0005e6000c101b06 */
[----:B------:R-:W-:Y:S01]  /*4760*/  FFMA R17, R17, R22, R17 ;  /* 0x0000001611117223 */ /* 0x000fe20000000011 */
[----:B------:R2:W-:Y:S03]  /*4770*/  STG.E.64 desc[UR6][R20.64+0x8], R8 ;  /* 0x0000080814007986 */ /* 0x0005e6000c101b06 */
[----:B------:R-:W-:Y:S01]  /*4780*/  FFMA R16, R16, 0.69314718246459960938, R17 ;  /* 0x3f31721810107823 */ /* 0x000fe20000000011 */
[C---:B------:R-:W-:Y:S01]  /*4790*/  @P0 FFMA R16, R15.reuse, R6, +INF ;  /* 0x7f8000000f100423 */ /* 0x040fe20000000006 */
[----:B------:R-:W-:-:S04]  /*47a0*/  FSETP.NEU.AND P0, PT, R15, RZ, PT ;  /* 0x000000ff0f00720b */ /* 0x000fc80003f0d000 */
[----:B------:R-:W-:Y:S01]  /*47b0*/  FSEL R16, R16, -INF , P0 ;  /* 0xff80000010107808 */ /* 0x000fe20000000000 */
[----:B---3--:R-:W-:-:S05]  /*47c0*/  FMUL R3, R14, R3 ;  /* 0x000000030e037220 */ /* 0x008fca0000400000 */
[----:B------:R-:W-:-:S13]  /*47d0*/  FSETP.GTU.AND P0, PT, R16, R3, PT ;  /* 0x000000031000720b */ /* 0x000fda0003f0c000 */
[----:B------:R-:W-:Y:S05]  /*47e0*/  @!P0 BREAK.RELIABLE B1 ;  /* 0x0000000000018942 */ /* 0x000fea0003800100 */
[----:B--2---:R-:W-:Y:S05]  /*47f0*/  @!P0 BRA `(.L_x_66) ;  /* 0x0000000000088947 */ /* 0x004fea0003800000 */
.L_x_65:
[----:B------:R-:W-:Y:S05]  /*4800*/  BSYNC.RELIABLE B1 ;  /* 0x0000000000017941 */ /* 0x000fea0003800100 */
.L_x_61:
[----:B------:R-:W-:Y:S05]  /*4810*/  BRA `(.L_x_69) ;  /* 0xffffffec00187947 */ /* 0x000fea000383ffff */
.L_x_66:
[----:B------:R-:W-:Y:S05]  /*4820*/  BSYNC.RECONVERGENT B0 ;  /* 0x0000000000007941 */ /* 0x000fea0003800200 */
.L_x_54:
[----:B------:R-:W-:Y:S05]  /*4830*/  WARPSYNC.ALL ;  /* 0x0000000000007948 */ /* 0x000fea0003800000 */
[----:B------:R-:W2:Y:S01]  /*4840*/  LDC.64 R6, c[0x0][0x390] ;  /* 0x0000e400ff067b82 */ /* 0x000ea20000000a00 */
[----:B------:R-:W3:Y:S01]  /*4850*/  LDCU UR5, c[0x0][0x3a0] ;  /* 0x00007400ff0577ac */ /* 0x000ee20008000800 */
[----:B------:R-:W-:Y:S01]  /*4860*/  VIADD R5, R2, UR4 ;  /* 0x0000000402057c36 */ /* 0x000fe20008000000 */
[----:B------:R-:W-:-:S06]  /*4870*/  UIADD3 UR4, UPT, UPT, UR4, 0x1, URZ ;  /* 0x0000000104047890 */ /* 0x000fcc000fffe0ff */
[----:B------:R-:W-:Y:S01]  /*4880*/  ISETP.NE.AND P0, PT, R0, UR4, PT ;  /* 0x0000000400007c0c */ /* 0x000fe2000bf05270 */
[----:B---3--:R-:W-:Y:S01]  /*4890*/  FMUL R3, R3, UR5 ;  /* 0x0000000503037c20 */ /* 0x008fe20008400000 */
[----:B--2---:R-:W-:-:S05]  /*48a0*/  IMAD.WIDE R6, R5, 0x4, R6 ;  /* 0x0000000405067825 */ /* 0x004fca00078e0206 */
[----:B------:R2:W-:Y:S06]  /*48b0*/  STG.E desc[UR6][R6.64], R3 ;  /* 0x0000000306007986 */ /* 0x0005ec000c101906 */
[----:B------:R-:W-:Y:S05]  /*48c0*/  @!P0 EXIT ;  /* 0x000000000000894d */ /* 0x000fea0003800000 */
[----:B------:R-:W-:Y:S05]  /*48d0*/  BRA `(.L_x_70) ;  /* 0xffffffe800e07947 */ /* 0x000fea000383ffff */
.L_x_53:
[C---:B------:R-:W-:Y:S01]  /*48e0*/  ISETP.GE.U32.AND P0, PT, R0.reuse, 0x8, PT ;  /* 0x000000080000780c */ /* 0x040fe20003f06070 */
[----:B------:R-:W-:Y:S01]  /*48f0*/  BSSY.RECONVERGENT B0, `(.L_x_71) ;  /* 0x0000018000007945 */ /* 0x000fe20003800200 */
[----:B------:R-:W-:Y:S01]  /*4900*/  LOP3.LUT R10, R0, 0x7, RZ, 0xc0, !PT ;  /* 0x00000007000a7812 */ /* 0x000fe200078ec0ff */
[----:B------:R-:W-:-:S03]  /*4910*/  HFMA2 R3, -RZ, RZ, 0, 0 ;  /* 0x00000000ff037431 */ /* 0x000fc600000001ff */
[----:B------:R-:W-:-:S07]  /*4920*/  ISETP.NE.AND P1, PT, R10, RZ, PT ;  /* 0x000000ff0a00720c */ /* 0x000fce0003f25270 */
[----:B------:R-:W-:Y:S06]  /*4930*/  @!P0 BRA `(.L_x_72) ;  /* 0x00000000004c8947 */ /* 0x000fec0003800000 */
[----:B------:R-:W0:Y:S01]  /*4940*/  LDC.64 R6, c[0x0][0x390] ;  /* 0x0000e400ff067b82 */ /* 0x000e220000000a00 */
[----:B------:R-:W-:Y:S01]  /*4950*/  LOP3.LUT R3, R0, 0x7ffffff8, RZ, 0xc0, !PT ;  /* 0x7ffffff800037812 */ /* 0x000fe200078ec0ff */
[----:B------:R-:W-:-:S03]  /*4960*/  IMAD.MOV.U32 R9, RZ, RZ, R2 ;  /* 0x000000ffff097224 */ /* 0x000fc600078e0002 */
[----:B------:R-:W-:Y:S02]  /*4970*/  IADD3 R8, PT, PT, -R3, RZ, RZ ;  /* 0x000000ff03087210 */ /* 0x000fe40007ffe1ff */
[----:B0-----:R-:W-:-:S05]  /*4980*/  IADD3 R6, P0, PT, R6, 0x10, RZ ;  /* 0x0000001006067810 */ /* 0x001fca0007f1e0ff */
[----:B------:R-:W-:-:S08]  /*4990*/  IMAD.X R7, RZ, RZ, R7, P0 ;  /* 0x000000ffff077224 */ /* 0x000fd000000e0607 */
.L_x_73:
[----:B0-----:R-:W-:Y:S01]  /*49a0*/  IMAD.WIDE R4, R9, 0x4, R6 ;  /* 0x0000000409047825 */ /* 0x001fe200078e0206 */
[----:B------:R-:W-:-:S03]  /*49b0*/  IADD3 R8, PT, PT, R8, 0x8, RZ ;  /* 0x0000000808087810 */ /* 0x000fc60007ffe0ff */
[----:B------:R-:W-:Y:S01]  /*49c0*/  VIADD R9, R9, 0x8 ;  /* 0x0000000809097836 */ /* 0x000fe20000000000 */
[----:B------:R0:W-:Y:S01]  /*49d0*/  STG.E desc[UR6][R4.64+-0x10], RZ ;  /* 0xfffff0ff04007986 */ /* 0x0001e2000c101906 */
[----:B------:R-:W-:-:S03]  /*49e0*/  ISETP.NE.AND P0, PT, R8, RZ, PT ;  /* 0x000000ff0800720c */ /* 0x000fc60003f05270 */
[----:B------:R0:W-:Y:S04]  /*49f0*/  STG.E desc[UR6][R4.64+-0xc], RZ ;  /* 0xfffff4ff04007986 */ /* 0x0001e8000c101906 */
[----:B------:R0:W-:Y:S04]  /*4a00*/  STG.E desc[UR6][R4.64+-0x8], RZ ;  /* 0xfffff8ff04007986 */ /* 0x0001e8000c101906 */
[----:B------:R0:W-:Y:S04]  /*4a10*/  STG.E desc[UR6][R4.64+-0x4], RZ ;  /* 0xfffffcff04007986 */ /* 0x0001e8000c101906 */
[----:B------:R0:W-:Y:S04]  /*4a20*/  STG.E desc[UR6][R4.64], RZ ;  /* 0x000000ff04007986 */ /* 0x0001e8000c101906 */
[----:B------:R0:W-:Y:S04]  /*4a30*/  STG.E desc[UR6][R4.64+0x4], RZ ;  /* 0x000004ff04007986 */ /* 0x0001e8000c101906 */
[----:B------:R0:W-:Y:S04]  /*4a40*/  STG.E desc[UR6][R4.64+0x8], RZ ;  /* 0x000008ff04007986 */ /* 0x0001e8000c101906 */
[----:B------:R0:W-:Y:S01]  /*4a50*/  STG.E desc[UR6][R4.64+0xc], RZ ;  /* 0x00000cff04007986 */ /* 0x0001e2000c101906 */
[----:B------:R-:W-:Y:S05]  /*4a60*/  @P0 BRA `(.L_x_73) ;  /* 0xfffffffc00cc0947 */ /* 0x000fea000383ffff */
.L_x_72:
[----:B------:R-:W-:Y:S05]  /*4a70*/  BSYNC.RECONVERGENT B0 ;  /* 0x0000000000007941 */ /* 0x000fea0003800200 */
.L_x_71:
[----:B------:R-:W-:Y:S05]  /*4a80*/  @!P1 EXIT ;  /* 0x000000000000994d */ /* 0x000fea0003800000 */
[----:B------:R-:W-:Y:S02]  /*4a90*/  ISETP.GE.U32.AND P0, PT, R10, 0x4, PT ;  /* 0x000000040a00780c */ /* 0x000fe40003f06070 */
[----:B------:R-:W-:-:S04]  /*4aa0*/  LOP3.LUT R6, R0, 0x3, RZ, 0xc0, !PT ;  /* 0x0000000300067812 */ /* 0x000fc800078ec0ff */
[----:B------:R-:W-:-:S07]  /*4ab0*/  ISETP.NE.AND P1, PT, R6, RZ, PT ;  /* 0x000000ff0600720c */ /* 0x000fce0003f25270 */
[----:B0-----:R-:W0:Y:S01]  /*4ac0*/  @P0 LDC.64 R4, c[0x0][0x390] ;  /* 0x0000e400ff040b82 */ /* 0x001e220000000a00 */
[----:B------:R-:W-:-:S05]  /*4ad0*/  @P0 IADD3 R7, PT, PT, R3, R2, RZ ;  /* 0x0000000203070210 */ /* 0x000fca0007ffe0ff */
[----:B0-----:R-:W-:-:S05]  /*4ae0*/  @P0 IMAD.WIDE R4, R7, 0x4, R4 ;  /* 0x0000000407040825 */ /* 0x001fca00078e0204 */
[----:B------:R0:W-:Y:S04]  /*4af0*/  @P0 STG.E desc[UR6][R4.64], RZ ;  /* 0x000000ff04000986 */ /* 0x0001e8000c101906 */
[----:B------:R0:W-:Y:S04]  /*4b00*/  @P0 STG.E desc[UR6][R4.64+0x4], RZ ;  /* 0x000004ff04000986 */ /* 0x0001e8000c101906 */
[----:B------:R0:W-:Y:S04]  /*4b10*/  @P0 STG.E desc[UR6][R4.64+0x8], RZ ;  /* 0x000008ff04000986 */ /* 0x0001e8000c101906 */
[----:B------:R0:W-:Y:S01]  /*4b20*/  @P0 STG.E desc[UR6][R4.64+0xc], RZ ;  /* 0x00000cff04000986 */ /* 0x0001e2000c101906 */
[----:B------:R-:W-:Y:S05]  /*4b30*/  @!P1 EXIT ;  /* 0x000000000000994d */ /* 0x000fea0003800000 */
[----:B------:R-:W-:Y:S01]  /*4b40*/  ISETP.NE.AND P1, PT, R6, 0x1, PT ;  /* 0x000000010600780c */ /* 0x000fe20003f25270 */
[----:B------:R-:W-:Y:S01]  /*4b50*/  @P0 VIADD R3, R3, 0x4 ;  /* 0x0000000403030836 */ /* 0x000fe20000000000 */
[----:B------:R-:W-:-:S04]  /*4b60*/  LOP3.LUT R0, R0, 0x1, RZ, 0xc0, !PT ;  /* 0x0000000100007812 */ /* 0x000fc800078ec0ff */
[----:B------:R-:W-:-:S07]  /*4b70*/  ISETP.NE.U32.AND P0, PT, R0, 0x1, PT ;  /* 0x000000010000780c */ /* 0x000fce0003f05070 */
[----:B0-----:R-:W0:Y:S01]  /*4b80*/  @P1 LDC.64 R4, c[0x0][0x390] ;  /* 0x0000e400ff041b82 */ /* 0x001e220000000a00 */
[----:B------:R-:W-:-:S05]  /*4b90*/  @P1 IADD3 R7, PT, PT, R3, R2, RZ ;  /* 0x0000000203071210 */ /* 0x000fca0007ffe0ff */
[----:B0-----:R-:W-:-:S05]  /*4ba0*/  @P1 IMAD.WIDE R4, R7, 0x4, R4 ;  /* 0x0000000407041825 */ /* 0x001fca00078e0204 */
[----:B------:R0:W-:Y:S04]  /*4bb0*/  @P1 STG.E desc[UR6][R4.64], RZ ;  /* 0x000000ff04001986 */ /* 0x0001e8000c101906 */
[----:B------:R0:W-:Y:S01]  /*4bc0*/  @P1 STG.E desc[UR6][R4.64+0x4], RZ ;  /* 0x000004ff04001986 */ /* 0x0001e2000c101906 */
[----:B------:R-:W-:Y:S05]  /*4bd0*/  @P0 EXIT ;  /* 0x000000000000094d */ /* 0x000fea0003800000 */
[----:B0-----:R-:W0:Y:S01]  /*4be0*/  LDC.64 R4, c[0x0][0x390] ;  /* 0x0000e400ff047b82 */ /* 0x001e220000000a00 */
[----:B------:R-:W-:-:S05]  /*4bf0*/  @P1 VIADD R3, R3, 0x2 ;  /* 0x0000000203031836 */ /* 0x000fca0000000000 */
[----:B------:R-:W-:-:S05]  /*4c00*/  IADD3 R3, PT, PT, R3, R2, RZ ;  /* 0x0000000203037210 */ /* 0x000fca0007ffe0ff */
[----:B0-----:R-:W-:-:S05]  /*4c10*/  IMAD.WIDE R2, R3, 0x4, R4 ;  /* 0x0000000403027825 */ /* 0x001fca00078e0204 */
[----:B------:R-:W-:Y:S01]  /*4c20*/  STG.E desc[UR6][R2.64], RZ ;  /* 0x000000ff02007986 */ /* 0x000fe2000c101906 */
[----:B------:R-:W-:Y:S05]  /*4c30*/  EXIT ;  /* 0x000000000000794d */ /* 0x000fea0003800000 */
        .weak           $__internal_0_$__cuda_sm20_div_rn_f64_full
        .type           $__internal_0_$__cuda_sm20_div_rn_f64_full,@function
        .size           $__internal_0_$__cuda_sm20_div_rn_f64_full,($__internal_1_$__cuda_sm20_rcp_rn_f32_slowpath - $__internal_0_$__cuda_sm20_div_rn_f64_full)
$__internal_0_$__cuda_sm20_div_rn_f64_full:
[C---:B------:R-:W-:Y:S01]  /*4c40*/  FSETP.GEU.AND P0, PT, |R31|.reuse, 1.469367938527859385e-39, PT ;  /* 0x001000001f00780b */ /* 0x040fe20003f0e200 */
[----:B------:R-:W-:Y:S01]  /*4c50*/  IMAD.MOV.U32 R47, RZ, RZ, 0x1ca00000 ;  /* 0x1ca00000ff2f7424 */ /* 0x000fe200078e00ff */
[----:B------:R-:W-:Y:S01]  /*4c60*/  LOP3.LUT R28, R31, 0x800fffff, RZ, 0xc0, !PT ;  /* 0x800fffff1f1c7812 */ /* 0x000fe200078ec0ff */
[----:B------:R-:W-:Y:S01]  /*4c70*/  BSSY.RECONVERGENT B3, `(.L_x_74) ;  /* 0x0000054000037945 */ /* 0x000fe20003800200 */
[----:B------:R-:W-:Y:S02]  /*4c80*/  MOV R34, 0x1 ;  /* 0x0000000100227802 */ /* 0x000fe40000000f00 */
[----:B------:R-:W-:Y:S01]  /*4c90*/  LOP3.LUT R29, R28, 0x3ff00000, RZ, 0xfc, !PT ;  /* 0x3ff000001c1d7812 */ /* 0x000fe200078efcff */
[----:B------:R-:W-:Y:S01]  /*4ca0*/  IMAD.MOV.U32 R28, RZ, RZ, R30 ;  /* 0x000000ffff1c7224 */ /* 0x000fe200078e001e */
[C---:B------:R-:W-:Y:S02]  /*4cb0*/  FSETP.GEU.AND P2, PT, |R33|.reuse, 1.469367938527859385e-39, PT ;  /* 0x001000002100780b */ /* 0x040fe40003f4e200 */
[----:B------:R-:W-:-:S02]  /*4cc0*/  LOP3.LUT R45, R33, 0x7ff00000, RZ, 0xc0, !PT ;  /* 0x7ff00000212d7812 */ /* 0x000fc400078ec0ff */
[----:B------:R-:W-:Y:S01]  /*4cd0*/  LOP3.LUT R48, R31, 0x7ff00000, RZ, 0xc0, !PT ;  /* 0x7ff000001f307812 */ /* 0x000fe200078ec0ff */
[----:B------:R-:W-:-:S03]  /*4ce0*/  @!P0 DMUL R28, R30, 8.98846567431157953865e+307 ;  /* 0x7fe000001e1c8828 */ /* 0x000fc60000000000 */
[----:B------:R-:W-:-:S03]  /*4cf0*/  ISETP.GE.U32.AND P1, PT, R45, R48, PT ;  /* 0x000000302d00720c */ /* 0x000fc60003f26070 */
[----:B------:R-:W0:Y:S02]  /*4d00*/  MUFU.RCP64H R35, R29 ;  /* 0x0000001d00237308 */ /* 0x000e240000001800 */
[----:B------:R-:W-:Y:S02]  /*4d10*/  @!P2 LOP3.LUT R38, R31, 0x7ff00000, RZ, 0xc0, !PT ;  /* 0x7ff000001f26a812 */ /* 0x000fe400078ec0ff */
[----:B------:R-:W-:Y:S02]  /*4d20*/  @!P0 LOP3.LUT R48, R29, 0x7ff00000, RZ, 0xc0, !PT ;  /* 0x7ff000001d308812 */ /* 0x000fe400078ec0ff */
[----:B------:R-:W-:-:S04]  /*4d30*/  @!P2 ISETP.GE.U32.AND P3, PT, R45, R38, PT ;  /* 0x000000262d00a20c */ /* 0x000fc80003f66070 */
[----:B------:R-:W-:-:S04]  /*4d40*/  @!P2 SEL R39, R47, 0x63400000, !P3 ;  /* 0x634000002f27a807 */ /* 0x000fc80005800000 */
[----:B------:R-:W-:Y:S01]  /*4d50*/  @!P2 LOP3.LUT R40, R39, 0x80000000, R33, 0xf8, !PT ;  /* 0x800000002728a812 */ /* 0x000fe200078ef821 */
[----:B0-----:R-:W-:-:S03]  /*4d60*/  DFMA R36, R34, -R28, 1 ;  /* 0x3ff000002224742b */ /* 0x001fc6000000081c */
[----:B------:R-:W-:Y:S01]  /*4d70*/  @!P2 LOP3.LUT R41, R40, 0x100000, RZ, 0xfc, !PT ;  /* 0x001000002829a812 */ /* 0x000fe200078efcff */
[----:B------:R-:W-:-:S04]  /*4d80*/  @!P2 IMAD.MOV.U32 R40, RZ, RZ, RZ ;  /* 0x000000ffff28a224 */ /* 0x000fc800078e00ff */
[----:B------:R-:W-:-:S08]  /*4d90*/  DFMA R36, R36, R36, R36 ;  /* 0x000000242424722b */ /* 0x000fd00000000024 */
[----:B------:R-:W-:Y:S01]  /*4da0*/  DFMA R36, R34, R36, R34 ;  /* 0x000000242224722b */ /* 0x000fe20000000022 */
[----:B------:R-:W-:Y:S02]  /*4db0*/  SEL R35, R47, 0x63400000, !P1 ;  /* 0x634000002f237807 */ /* 0x000fe40004800000 */
[----:B------:R-:W-:Y:S02]  /*4dc0*/  MOV R34, R32 ;  /* 0x0000002000227202 */ /* 0x000fe40000000f00 */
[----:B------:R-:W-:-:S03]  /*4dd0*/  LOP3.LUT R35, R35, 0x800fffff, R33, 0xf8, !PT ;  /* 0x800fffff23237812 */ /* 0x000fc600078ef821 */
[----:B------:R-:W-:-:S03]  /*4de0*/  DFMA R38, R36, -R28, 1 ;  /* 0x3ff000002426742b */ /* 0x000fc6000000081c */
[----:B------:R-:W-:-:S05]  /*4df0*/  @!P2 DFMA R34, R34, 2, -R40 ;  /* 0x400000002222a82b */ /* 0x000fca0000000828 */
[----:B------:R-:W-:-:S08]  /*4e00*/  DFMA R36, R36, R38, R36 ;  /* 0x000000262424722b */ /* 0x000fd00000000024 */
[----:B------:R-:W-:-:S08]  /*4e10*/  DMUL R38, R36, R34 ;  /* 0x0000002224267228 */ /* 0x000fd00000000000 */
[----:B------:R-:W-:-:S08]  /*4e20*/  DFMA R40, R38, -R28, R34 ;  /* 0x8000001c2628722b */ /* 0x000fd00000000022 */
[----:B------:R-:W-:Y:S01]  /*4e30*/  DFMA R40, R36, R40, R38 ;  /* 0x000000282428722b */ /* 0x000fe20000000026 */
[----:B------:R-:W-:Y:S02]  /*4e40*/  MOV R39, R45 ;  /* 0x0000002d00277202 */ /* 0x000fe40000000f00 */
[----:B------:R-:W-:Y:S02]  /*4e50*/  @!P2 LOP3.LUT R39, R35, 0x7ff00000, RZ, 0xc0, !PT ;  /* 0x7ff000002327a812 */ /* 0x000fe400078ec0ff */
[----:B------:R-:W-:-:S03]  /*4e60*/  IADD3 R37, PT, PT, R48, -0x1, RZ ;  /* 0xffffffff30257810 */ /* 0x000fc60007ffe0ff */
[----:B------:R-:W-:-:S05]  /*4e70*/  VIADD R36, R39, 0xffffffff ;  /* 0xffffffff27247836 */ /* 0x000fca0000000000 */
[----:B------:R-:W-:-:S04]  /*4e80*/  ISETP.GT.U32.AND P0, PT, R36, 0x7feffffe, PT ;  /* 0x7feffffe2400780c */ /* 0x000fc80003f04070 */
[----:B------:R-:W-:-:S13]  /*4e90*/  ISETP.GT.U32.OR P0, PT, R37, 0x7feffffe, P0 ;  /* 0x7feffffe2500780c */ /* 0x000fda0000704470 */
[----:B------:R-:W-:Y:S05]  /*4ea0*/  @P0 BRA `(.L_x_75) ;  /* 0x00000000006c0947 */ /* 0x000fea0003800000 */
[----:B------:R-:W-:-:S04]  /*4eb0*/  LOP3.LUT R36, R31, 0x7ff00000, RZ, 0xc0, !PT ;  /* 0x7ff000001f247812 */ /* 0x000fc800078ec0ff */
[CC--:B------:R-:W-:Y:S02]  /*4ec0*/  VIADDMNMX R32, R45.reuse, -R36.reuse, 0xb9600000, !PT ;  /* 0xb96000002d207446 */ /* 0x0c0fe40007800924 */
[----:B------:R-:W-:Y:S02]  /*4ed0*/  ISETP.GE.U32.AND P0, PT, R45, R36, PT ;  /* 0x000000242d00720c */ /* 0x000fe40003f06070 */
[----:B------:R-:W-:Y:S02]  /*4ee0*/  VIMNMX R32, PT, PT, R32, 0x46a00000, PT ;  /* 0x46a0000020207848 */ /* 0x000fe40003fe0100 */
[----:B------:R-:W-:-:S05]  /*4ef0*/  SEL R47, R47, 0x63400000, !P0 ;  /* 0x634000002f2f7807 */ /* 0x000fca0004000000 */
[----:B------:R-:W-:Y:S02]  /*4f00*/  IMAD.IADD R38, R32, 0x1, -R47 ;  /* 0x0000000120267824 */ /* 0x000fe400078e0a2f */
[----:B------:R-:W-:-:S03]  /*4f10*/  IMAD.MOV.U32 R32, RZ, RZ, RZ ;  /* 0x000000ffff207224 */ /* 0x000fc600078e00ff */
[----:B------:R-:W-:-:S06]  /*4f20*/  IADD3 R33, PT, PT, R38, 0x7fe00000, RZ ;  /* 0x7fe0000026217810 */ /* 0x000fcc0007ffe0ff */
[----:B------:R-:W-:-:S10]  /*4f30*/  DMUL R36, R40, R32 ;  /* 0x0000002028247228 */ /* 0x000fd40000000000 */
[----:B------:R-:W-:-:S13]  /*4f40*/  FSETP.GTU.AND P0, PT, |R37|, 1.469367938527859385e-39, PT ;  /* 0x001000002500780b */ /* 0x000fda0003f0c200 */
[----:B------:R-:W-:Y:S05]  /*4f50*/  @P0 BRA `(.L_x_76) ;  /* 0x0000000000940947 */ /* 0x000fea0003800000 */
[----:B------:R-:W-:Y:S01]  /*4f60*/  DFMA R28, R40, -R28, R34 ;  /* 0x8000001c281c722b */ /* 0x000fe20000000022 */
[----:B------:R-:W-:-:S09]  /*4f70*/  MOV R32, RZ ;  /* 0x000000ff00207202 */ /* 0x000fd20000000f00 */
[C---:B------:R-:W-:Y:S02]  /*4f80*/  FSETP.NEU.AND P0, PT, R29.reuse, RZ, PT ;  /* 0x000000ff1d00720b */ /* 0x040fe40003f0d000 */
[----:B------:R-:W-:-:S04]  /*4f90*/  LOP3.LUT R31, R29, 0x80000000, R31, 0x48, !PT ;  /* 0x800000001d1f7812 */ /* 0x000fc800078e481f */
[----:B------:R-:W-:-:S07]  /*4fa0*/  LOP3.LUT R33, R31, R33, RZ, 0xfc, !PT ;  /* 0x000000211f217212 */ /* 0x000fce00078efcff */
[----:B------:R-:W-:Y:S05]  /*4fb0*/  @!P0 BRA `(.L_x_76) ;  /* 0x00000000007c8947 */ /* 0x000fea0003800000 */
[----:B------:R-:W-:Y:S01]  /*4fc0*/  IMAD.MOV R29, RZ, RZ, -R38 ;  /* 0x000000ffff1d7224 */ /* 0x000fe200078e0a26 */
[----:B------:R-:W-:Y:S01]  /*4fd0*/  MOV R28, RZ ;  /* 0x000000ff001c7202 */ /* 0x000fe20000000f00 */
[----:B------:R-:W-:-:S05]  /*4fe0*/  DMUL.RP R32, R40, R32 ;  /* 0x0000002028207228 */ /* 0x000fca0000008000 */
[----:B------:R-:W-:-:S05]  /*4ff0*/  DFMA R28, R36, -R28, R40 ;  /* 0x8000001c241c722b */ /* 0x000fca0000000028 */
[----:B------:R-:W-:Y:S02]  /*5000*/  LOP3.LUT R31, R33, R31, RZ, 0x3c, !PT ;  /* 0x0000001f211f7212 */ /* 0x000fe400078e3cff */
[----:B------:R-:W-:-:S04]  /*5010*/  IADD3 R28, PT, PT, -R38, -0x43300000, RZ ;  /* 0xbcd00000261c7810 */ /* 0x000fc80007ffe1ff */
[----:B------:R-:W-:-:S04]  /*5020*/  FSETP.NEU.AND P0, PT, |R29|, R28, PT ;  /* 0x0000001c1d00720b */ /* 0x000fc80003f0d200 */
[----:B------:R-:W-:Y:S02]  /*5030*/  FSEL R36, R32, R36, !P0 ;  /* 0x0000002420247208 */ /* 0x000fe40004000000 */
[----:B------:R-:W-:Y:S01]  /*5040*/  FSEL R37, R31, R37, !P0 ;  /* 0x000000251f257208 */ /* 0x000fe20004000000 */
[----:B------:R-:W-:Y:S06]  /*5050*/  BRA `(.L_x_76) ;  /* 0x0000000000547947 */ /* 0x000fec0003800000 */
.L_x_75:
[----:B------:R-:W-:-:S14]  /*5060*/  DSETP.NAN.AND P0, PT, R32, R32, PT ;  /* 0x000000202000722a */ /* 0x000fdc0003f08000 */
[----:B------:R-:W-:Y:S05]  /*5070*/  @P0 BRA `(.L_x_77) ;  /* 0x0000000000440947 */ /* 0x000fea0003800000 */
[----:B------:R-:W-:-:S14]  /*5080*/  DSETP.NAN.AND P0, PT, R30, R30, PT ;  /* 0x0000001e1e00722a */ /* 0x000fdc0003f08000 */
[----:B------:R-:W-:Y:S05]  /*5090*/  @P0 BRA `(.L_x_78) ;  /* 0x0000000000300947 */ /* 0x000fea0003800000 */
[----:B------:R-:W-:Y:S01]  /*50a0*/  ISETP.NE.AND P0, PT, R39, R48, PT ;  /* 0x000000302700720c */ /* 0x000fe20003f05270 */
[----:B------:R-:W-:Y:S01]  /*50b0*/  IMAD.MOV.U32 R36, RZ, RZ, 0x0 ;  /* 0x00000000ff247424 */ /* 0x000fe200078e00ff */
[----:B------:R-:W-:-:S11]  /*50c0*/  MOV R37, 0xfff80000 ;  /* 0xfff8000000257802 */ /* 0x000fd60000000f00 */
[----:B------:R-:W-:Y:S05]  /*50d0*/  @!P0 BRA `(.L_x_76) ;  /* 0x0000000000348947 */ /* 0x000fea0003800000 */
[----:B------:R-:W-:Y:S02]  /*50e0*/  ISETP.NE.AND P0, PT, R39, 0x7ff00000, PT ;  /* 0x7ff000002700780c */ /* 0x000fe40003f05270 */
[----:B------:R-:W-:Y:S02]  /*50f0*/  LOP3.LUT R37, R33, 0x80000000, R31, 0x48, !PT ;  /* 0x8000000021257812 */ /* 0x000fe400078e481f */
[----:B------:R-:W-:-:S13]  /*5100*/  ISETP.EQ.OR P0, PT, R48, RZ, !P0 ;  /* 0x000000ff3000720c */ /* 0x000fda0004702670 */
[----:B------:R-:W-:Y:S01]  /*5110*/  @P0 LOP3.LUT R28, R37, 0x7ff00000, RZ, 0xfc, !PT ;  /* 0x7ff00000251c0812 */ /* 0x000fe200078efcff */
[----:B------:R-:W-:Y:S01]  /*5120*/  @!P0 IMAD.MOV.U32 R36, RZ, RZ, RZ ;  /* 0x000000ffff248224 */ /* 0x000fe200078e00ff */
[----:B------:R-:W-:-:S03]  /*5130*/  @P0 MOV R36, RZ ;  /* 0x000000ff00240202 */ /* 0x000fc60000000f00 */
[----:B------:R-:W-:Y:S01]  /*5140*/  @P0 IMAD.MOV.U32 R37, RZ, RZ, R28 ;  /* 0x000000ffff250224 */ /* 0x000fe200078e001c */
[----:B------:R-:W-:Y:S06]  /*5150*/  BRA `(.L_x_76) ;  /* 0x0000000000147947 */ /* 0x000fec0003800000 */
.L_x_78:
[----:B------:R-:W-:Y:S02]  /*5160*/  LOP3.LUT R37, R31, 0x80000, RZ, 0xfc, !PT ;  /* 0x000800001f257812 */ /* 0x000fe400078efcff */
[----:B------:R-:W-:Y:S01]  /*5170*/  MOV R36, R30 ;  /* 0x0000001e00247202 */ /* 0x000fe20000000f00 */
[----:B------:R-:W-:Y:S06]  /*5180*/  BRA `(.L_x_76) ;  /* 0x0000000000087947 */ /* 0x000fec0003800000 */
.L_x_77:
[----:B------:R-:W-:Y:S01]  /*5190*/  LOP3.LUT R37, R33, 0x80000, RZ, 0xfc, !PT ;  /* 0x0008000021257812 */ /* 0x000fe200078efcff */
[----:B------:R-:W-:-:S07]  /*51a0*/  IMAD.MOV.U32 R36, RZ, RZ, R32 ;  /* 0x000000ffff247224 */ /* 0x000fce00078e0020 */
.L_x_76:
[----:B------:R-:W-:Y:S05]  /*51b0*/  BSYNC.RECONVERGENT B3 ;  /* 0x0000000000037941 */ /* 0x000fea0003800200 */
.L_x_74:
[----:B------:R-:W-:Y:S01]  /*51c0*/  MOV R28, R26 ;  /* 0x0000001a001c7202 */ /* 0x000fe20000000f00 */
[----:B------:R-:W-:Y:S01]  /*51d0*/  IMAD.MOV.U32 R29, RZ, RZ, 0x0 ;  /* 0x00000000ff1d7424 */ /* 0x000fe200078e00ff */
[----:B------:R-:W-:Y:S01]  /*51e0*/  MOV R34, R36 ;  /* 0x0000002400227202 */ /* 0x000fe20000000f00 */
[----:B------:R-:W-:Y:S02]  /*51f0*/  IMAD.MOV.U32 R35, RZ, RZ, R37 ;  /* 0x000000ffff237224 */ /* 0x000fe400078e0025 */
[----:B------:R-:W-:Y:S05]  /*5200*/  RET.REL.NODEC R28 `(rgamma_kernel) ;  /* 0xffffffac1c7c7950 */ /* 0x000fea0003c3ffff */
        .weak           $__internal_1_$__cuda_sm20_rcp_rn_f32_slowpath
        .type           $__internal_1_$__cuda_sm20_rcp_rn_f32_slowpath,@function
        .size           $__internal_1_$__cuda_sm20_rcp_rn_f32_slowpath,($__internal_2_$__cuda_sm20_sqrt_rn_f32_slowpath - $__internal_1_$__cuda_sm20_rcp_rn_f32_slowpath)
$__internal_1_$__cuda_sm20_rcp_rn_f32_slowpath:
[----:B------:R-:W0:Y:S02]  /*5210*/  LDC R3, c[0x0][0x39c] ;  /* 0x0000e700ff037b82 */ /* 0x000e240000000800 */
[----:B0-----:R-:W-:-:S04]  /*5220*/  SHF.L.U32 R6, R3, 0x1, RZ ;  /* 0x0000000103067819 */ /* 0x001fc800000006ff */
[----:B------:R-:W-:-:S04]  /*5230*/  SHF.R.U32.HI R5, RZ, 0x18, R6 ;  /* 0x00000018ff057819 */ /* 0x000fc80000011606 */
[----:B------:R-:W-:-:S13]  /*5240*/  ISETP.NE.U32.AND P0, PT, R5, RZ, PT ;  /* 0x000000ff0500720c */ /* 0x000fda0003f05070 */
[----:B------:R-:W-:Y:S05]  /*5250*/  @P0 BRA `(.L_x_79) ;  /* 0x0000000000280947 */ /* 0x000fea0003800000 */
[----:B------:R-:W-:-:S13]  /*5260*/  ISETP.NE.AND P0, PT, R6, RZ, PT ;  /* 0x000000ff0600720c */ /* 0x000fda0003f05270 */
[----:B------:R2:W3:Y:S01]  /*5270*/  @!P0 MUFU.RCP R5, R3 ;  /* 0x0000000300058308 */ /* 0x0004e20000001000 */
[----:B------:R-:W-:Y:S05]  /*5280*/  @!P0 BRA `(.L_x_80) ;  /* 0x0000000000a48947 */ /* 0x000fea0003800000 */
[----:B------:R-:W-:-:S04]  /*5290*/  FFMA R6, R3, 1.84467440737095516160e+19, RZ ;  /* 0x5f80000003067823 */ /* 0x000fc800000000ff */
[----:B--2---:R-:W3:Y:S02]  /*52a0*/  MUFU.RCP R3, R6 ;  /* 0x0000000600037308 */ /* 0x004ee40000001000 */
[----:B---3--:R-:W-:-:S04]  /*52b0*/  FFMA R5, R6, R3, -1 ;  /* 0xbf80000006057423 */ /* 0x008fc80000000003 */
[----:B------:R-:W-:-:S04]  /*52c0*/  FADD.FTZ R8, -R5, -RZ ;  /* 0x800000ff05087221 */ /* 0x000fc80000010100 */
[----:B------:R-:W-:-:S04]  /*52d0*/  FFMA R3, R3, R8, R3 ;  /* 0x0000000803037223 */ /* 0x000fc80000000003 */
[----:B------:R-:W-:Y:S01]  /*52e0*/  FFMA R5, R3, 1.84467440737095516160e+19, RZ ;  /* 0x5f80000003057823 */ /* 0x000fe200000000ff */
[----:B------:R-:W-:Y:S06]  /*52f0*/  BRA `(.L_x_80) ;  /* 0x0000000000887947 */ /* 0x000fec0003800000 */
.L_x_79:
[----:B------:R-:W-:-:S05]  /*5300*/  VIADD R6, R5, 0xffffff03 ;  /* 0xffffff0305067836 */ /* 0x000fca0000000000 */
[----:B------:R-:W-:-:S13]  /*5310*/  ISETP.GT.U32.AND P0, PT, R6, 0x1, PT ;  /* 0x000000010600780c */ /* 0x000fda0003f04070 */
[----:B------:R-:W-:Y:S05]  /*5320*/  @P0 BRA `(.L_x_81) ;  /* 0x0000000000780947 */ /* 0x000fea0003800000 */
[----:B------:R-:W-:Y:S01]  /*5330*/  LOP3.LUT R7, R3, 0x7fffff, RZ, 0xc0, !PT ;  /* 0x007fffff03077812 */ /* 0x000fe200078ec0ff */
[----:B------:R-:W-:-:S03]  /*5340*/  HFMA2 R13, -RZ, RZ, 0, 1.78813934326171875e-07 ;  /* 0x00000003ff0d7431 */ /* 0x000fc600000001ff */
[----:B------:R-:W-:-:S04]  /*5350*/  LOP3.LUT R7, R7, 0x3f800000, RZ, 0xfc, !PT ;  /* 0x3f80000007077812 */ /* 0x000fc800078efcff */
[----:B------:R-:W0:Y:S01]  /*5360*/  MUFU.RCP R8, R7 ;  /* 0x0000000700087308 */ /* 0x000e220000001000 */
[----:B------:R-:W-:Y:S01]  /*5370*/  SHF.L.U32 R12, R13, R6, RZ ;  /* 0x000000060d0c7219 */ /* 0x000fe200000006ff */
[----:B0-----:R-:W-:-:S04]  /*5380*/  FFMA R9, R7, R8, -1 ;  /* 0xbf80000007097423 */ /* 0x001fc80000000008 */
[----:B------:R-:W-:-:S04]  /*5390*/  FADD.FTZ R9, -R9, -RZ ;  /* 0x800000ff09097221 */ /* 0x000fc80000010100 */
[CCC-:B------:R-:W-:Y:S01]  /*53a0*/  FFMA.RM R10, R8.reuse, R9.reuse, R8.reuse ;  /* 0x00000009080a7223 */ /* 0x1c0fe20000004008 */
[----:B------:R-:W-:-:S04]  /*53b0*/  FFMA.RP R9, R8, R9, R8 ;  /* 0x0000000908097223 */ /* 0x000fc80000008008 */
[C---:B------:R-:W-:Y:S02]  /*53c0*/  LOP3.LUT R8, R10.reuse, 0x7fffff, RZ, 0xc0, !PT ;  /* 0x007fffff0a087812 */ /* 0x040fe400078ec0ff */
[----:B------:R-:W-:Y:S02]  /*53d0*/  FSETP.NEU.FTZ.AND P0, PT, R10, R9, PT ;  /* 0x000000090a00720b */ /* 0x000fe40003f1d000 */
[----:B------:R-:W-:Y:S02]  /*53e0*/  LOP3.LUT R9, R8, 0x800000, RZ, 0xfc, !PT ;  /* 0x0080000008097812 */ /* 0x000fe400078efcff */
[----:B------:R-:W-:Y:S02]  /*53f0*/  SEL R8, RZ, 0xffffffff, !P0 ;  /* 0xffffffffff087807 */ /* 0x000fe40004000000 */
[----:B------:R-:W-:-:S03]  /*5400*/  LOP3.LUT R7, R12, R9, RZ, 0xc0, !PT ;  /* 0x000000090c077212 */ /* 0x000fc600078ec0ff */
[----:B------:R-:W-:Y:S01]  /*5410*/  IMAD.MOV R8, RZ, RZ, -R8 ;  /* 0x000000ffff087224 */ /* 0x000fe200078e0a08 */
[----:B------:R-:W-:-:S04]  /*5420*/  SHF.R.U32.HI R7, RZ, R6, R7 ;  /* 0x00000006ff077219 */ /* 0x000fc80000011607 */
[----:B------:R-:W-:Y:S02]  /*5430*/  LOP3.LUT P1, RZ, R8, R6, R9, 0xf8, !PT ;  /* 0x0000000608ff7212 */ /* 0x000fe4000782f809 */
[C---:B------:R-:W-:Y:S02]  /*5440*/  LOP3.LUT P0, RZ, R7.reuse, 0x1, RZ, 0xc0, !PT ;  /* 0x0000000107ff7812 */ /* 0x040fe4000780c0ff */
[----:B------:R-:W-:-:S04]  /*5450*/  LOP3.LUT P2, RZ, R7, 0x2, RZ, 0xc0, !PT ;  /* 0x0000000207ff7812 */ /* 0x000fc8000784c0ff */
[----:B------:R-:W-:Y:S02]  /*5460*/  PLOP3.LUT P0, PT, P0, P1, P2, 0xe0, 0x0 ;  /* 0x000000000000781c */ /* 0x000fe40000703c20 */
[----:B------:R-:W-:Y:S02]  /*5470*/  LOP3.LUT P1, RZ, R3, 0x7fffff, RZ, 0xc0, !PT ;  /* 0x007fffff03ff7812 */ /* 0x000fe4000782c0ff */
[----:B------:R-:W-:-:S04]  /*5480*/  SEL R6, RZ, 0x1, !P0 ;  /* 0x00000001ff067807 */ /* 0x000fc80004000000 */
[----:B------:R-:W-:-:S04]  /*5490*/  IADD3 R6, PT, PT, -R6, RZ, RZ ;  /* 0x000000ff06067210 */ /* 0x000fc80007ffe1ff */
[----:B------:R-:W-:Y:S01]  /*54a0*/  ISETP.GE.AND P0, PT, R6, RZ, PT ;  /* 0x000000ff0600720c */ /* 0x000fe20003f06270 */
[----:B------:R-:W-:-:S05]  /*54b0*/  VIADD R6, R5, 0xffffff04 ;  /* 0xffffff0405067836 */ /* 0x000fca0000000000 */
[----:B------:R-:W-:-:S07]  /*54c0*/  SHF.R.U32.HI R6, RZ, R6, R9 ;  /* 0x00000006ff067219 */ /* 0x000fce0000011609 */
[----:B------:R-:W-:-:S05]  /*54d0*/  @!P0 IADD3 R6, PT, PT, R6, 0x1, RZ ;  /* 0x0000000106068810 */ /* 0x000fca0007ffe0ff */
[----:B------:R-:W-:-:S05]  /*54e0*/  @!P1 IMAD.SHL.U32 R6, R6, 0x2, RZ ;  /* 0x0000000206069824 */ /* 0x000fca00078e00ff */
[----:B------:R-:W-:Y:S01]  /*54f0*/  LOP3.LUT R5, R6, 0x80000000, R3, 0xf8, !PT ;  /* 0x8000000006057812 */ /* 0x000fe200078ef803 */
[----:B------:R-:W-:Y:S06]  /*5500*/  BRA `(.L_x_80) ;  /* 0x0000000000047947 */ /* 0x000fec0003800000 */
.L_x_81:
[----:B------:R0:W1:Y:S02]  /*5510*/  MUFU.RCP R5, R3 ;  /* 0x0000000300057308 */ /* 0x0000640000001000 */
.L_x_80:
[----:B------:R-:W-:Y:S01]  /*5520*/  MOV R6, R11 ;  /* 0x0000000b00067202 */ /* 0x000fe20000000f00 */
[----:B------:R-:W-:-:S04]  /*5530*/  IMAD.MOV.U32 R7, RZ, RZ, 0x0 ;  /* 0x00000000ff077424 */ /* 0x000fc800078e00ff */
[----:B0123--:R-:W-:Y:S05]  /*5540*/  RET.REL.NODEC R6 `(rgamma_kernel) ;  /* 0xffffffa806ac7950 */ /* 0x00ffea0003c3ffff */
        .weak           $__internal_2_$__cuda_sm20_sqrt_rn_f32_slowpath
        .type           $__internal_2_$__cuda_sm20_sqrt_rn_f32_slowpath,@function
        .size           $__internal_2_$__cuda_sm20_sqrt_rn_f32_slowpath,($__internal_3_$__cuda_sm3x_div_rn_noftz_f32_slowpath - $__internal_2_$__cuda_sm20_sqrt_rn_f32_slowpath)
$__internal_2_$__cuda_sm20_sqrt_rn_f32_slowpath:
[----:B------:R-:W-:-:S13]  /*5550*/  LOP3.LUT P0, RZ, R9, 0x7fffffff, RZ, 0xc0, !PT ;  /* 0x7fffffff09ff7812 */ /* 0x000fda000780c0ff */
[----:B------:R-:W-:Y:S01]  /*5560*/  @!P0 MOV R12, R9 ;  /* 0x00000009000c8202 */ /* 0x000fe20000000f00 */
[----:B------:R-:W-:Y:S06]  /*5570*/  @!P0 BRA `(.L_x_82) ;  /* 0x0000000000408947 */ /* 0x000fec0003800000 */
[----:B------:R-:W-:-:S13]  /*5580*/  FSETP.GEU.FTZ.AND P0, PT, R9, RZ, PT ;  /* 0x000000ff0900720b */ /* 0x000fda0003f1e000 */
[----:B------:R-:W-:Y:S01]  /*5590*/  @!P0 IMAD.MOV.U32 R12, RZ, RZ, 0x7fffffff ;  /* 0x7fffffffff0c8424 */ /* 0x000fe200078e00ff */
[----:B------:R-:W-:Y:S06]  /*55a0*/  @!P0 BRA `(.L_x_82) ;  /* 0x0000000000348947 */ /* 0x000fec0003800000 */
[----:B------:R-:W-:-:S13]  /*55b0*/  FSETP.GTU.FTZ.AND P0, PT, |R9|, +INF , PT ;  /* 0x7f8000000900780b */ /* 0x000fda0003f1c200 */
[----:B------:R-:W-:Y:S01]  /*55c0*/  @P0 FADD.FTZ R12, R9, 1 ;  /* 0x3f800000090c0421 */ /* 0x000fe20000010000 */
[----:B------:R-:W-:Y:S06]  /*55d0*/  @P0 BRA `(.L_x_82) ;  /* 0x0000000000280947 */ /* 0x000fec0003800000 */
[----:B------:R-:W-:-:S13]  /*55e0*/  FSETP.NEU.FTZ.AND P0, PT, |R9|, +INF , PT ;  /* 0x7f8000000900780b */ /* 0x000fda0003f1d200 */
[----:B------:R-:W-:-:S04]  /*55f0*/  @P0 FFMA R13, R9, 1.84467440737095516160e+19, RZ ;  /* 0x5f800000090d0823 */ /* 0x000fc800000000ff */
[----:B------:R-:W0:Y:S02]  /*5600*/  @P0 MUFU.RSQ R12, R13 ;  /* 0x0000000d000c0308 */ /* 0x000e240000001400 */
[----:B0-----:R-:W-:Y:S01]  /*5610*/  @P0 FMUL.FTZ R14, R13, R12 ;  /* 0x0000000c0d0e0220 */ /* 0x001fe20000410000 */
[----:B------:R-:W-:Y:S01]  /*5620*/  @P0 FMUL.FTZ R16, R12, 0.5 ;  /* 0x3f0000000c100820 */ /* 0x000fe20000410000 */
[----:B------:R-:W-:Y:S02]  /*5630*/  @!P0 MOV R12, R9 ;  /* 0x00000009000c8202 */ /* 0x000fe40000000f00 */
[----:B------:R-:W-:-:S04]  /*5640*/  @P0 FADD.FTZ R15, -R14, -RZ ;  /* 0x800000ff0e0f0221 */ /* 0x000fc80000010100 */
[----:B------:R-:W-:-:S04]  /*5650*/  @P0 FFMA R15, R14, R15, R13 ;  /* 0x0000000f0e0f0223 */ /* 0x000fc8000000000d */
[----:B------:R-:W-:-:S04]  /*5660*/  @P0 FFMA R15, R15, R16, R14 ;  /* 0x000000100f0f0223 */ /* 0x000fc8000000000e */
[----:B------:R-:W-:-:S07]  /*5670*/  @P0 FMUL.FTZ R12, R15, 2.3283064365386962891e-10 ;  /* 0x2f8000000f0c0820 */ /* 0x000fce0000410000 */
.L_x_82:
[----:B------:R-:W-:Y:S01]  /*5680*/  IMAD.MOV.U32 R42, RZ, RZ, R12 ;  /* 0x000000ffff2a7224 */ /* 0x000fe200078e000c */
[----:B------:R-:W-:Y:S01]  /*5690*/  MOV R12, R17 ;  /* 0x00000011000c7202 */ /* 0x000fe20000000f00 */
[----:B------:R-:W-:-:S04]  /*56a0*/  IMAD.MOV.U32 R13, RZ, RZ, 0x0 ;  /* 0x00000000ff0d7424 */ /* 0x000fc800078e00ff */
[----:B------:R-:W-:Y:S05]  /*56b0*/  RET.REL.NODEC R12 `(rgamma_kernel) ;  /* 0xffffffa80c507950 */ /* 0x000fea0003c3ffff */
        .weak           $__internal_3_$__cuda_sm3x_div_rn_noftz_f32_slowpath
        .type           $__internal_3_$__cuda_sm3x_div_rn_noftz_f32_slowpath,@function
        .size           $__internal_3_$__cuda_sm3x_div_rn_noftz_f32_slowpath,(.L_x_107 - $__internal_3_$__cuda_sm3x_div_rn_noftz_f32_slowpath)
$__internal_3_$__cuda_sm3x_div_rn_noftz_f32_slowpath:
[----:B------:R-:W-:Y:S01]  /*56c0*/  SHF.R.U32.HI R31, RZ, 0x17, R29 ;  /* 0x00000017ff1f7819 */ /* 0x000fe2000001161d */
[----:B------:R-:W-:Y:S01]  /*56d0*/  BSSY.RECONVERGENT B4, `(.L_x_83) ;  /* 0x0000063000047945 */ /* 0x000fe20003800200 */
[----:B------:R-:W-:Y:S02]  /*56e0*/  SHF.R.U32.HI R28, RZ, 0x17, R42 ;  /* 0x00000017ff1c7819 */ /* 0x000fe4000001162a */
[----:B------:R-:W-:Y:S02]  /*56f0*/  LOP3.LUT R31, R31, 0xff, RZ, 0xc0, !PT ;  /* 0x000000ff1f1f7812 */ /* 0x000fe400078ec0ff */
[----:B------:R-:W-:Y:S02]  /*5700*/  LOP3.LUT R28, R28, 0xff, RZ, 0xc0, !PT ;  /* 0x000000ff1c1c7812 */ /* 0x000fe400078ec0ff */
[----:B------:R-:W-:Y:S02]  /*5710*/  IADD3 R35, PT, PT, R31, -0x1, RZ ;  /* 0xffffffff1f237810 */ /* 0x000fe40007ffe0ff */
[----:B------:R-:W-:Y:S01]  /*5720*/  MOV R33, R42 ;  /* 0x0000002a00217202 */ /* 0x000fe20000000f00 */
[----:B------:R-:W-:Y:S01]  /*5730*/  VIADD R34, R28, 0xffffffff ;  /* 0xffffffff1c227836 */ /* 0x000fe20000000000 */
[----:B------:R-:W-:-:S04]  /*5740*/  ISETP.GT.U32.AND P0, PT, R35, 0xfd, PT ;  /* 0x000000fd2300780c */ /* 0x000fc80003f04070 */
[----:B------:R-:W-:-:S13]  /*5750*/  ISETP.GT.U32.OR P0, PT, R34, 0xfd, P0 ;  /* 0x000000fd2200780c */ /* 0x000fda0000704470 */
[----:B------:R-:W-:Y:S01]  /*5760*/  @!P0 IMAD.MOV.U32 R32, RZ, RZ, RZ ;  /* 0x000000ffff208224 */ /* 0x000fe200078e00ff */
[----:B------:R-:W-:Y:S06]  /*5770*/  @!P0 BRA `(.L_x_84) ;  /* 0x00000000005c8947 */ /* 0x000fec0003800000 */
[----:B------:R-:W-:Y:S02]  /*5780*/  FSETP.GTU.FTZ.AND P0, PT, |R42|, +INF , PT ;  /* 0x7f8000002a00780b */ /* 0x000fe40003f1c200 */
[----:B------:R-:W-:-:S04]  /*5790*/  FSETP.GTU.FTZ.AND P1, PT, |R29|, +INF , PT ;  /* 0x7f8000001d00780b */ /* 0x000fc80003f3c200 */
[----:B------:R-:W-:-:S13]  /*57a0*/  PLOP3.LUT P0, PT, P0, P1, PT, 0xf8, 0x8f ;  /* 0x00000000008f781c */ /* 0x000fda0000703f70 */
[----:B------:R-:W-:Y:S05]  /*57b0*/  @P0 BRA `(.L_x_85) ;  /* 0x00000004004c0947 */ /* 0x000fea0003800000 */
[----:B------:R-:W-:-:S13]  /*57c0*/  LOP3.LUT P0, RZ, R29, 0x7fffffff, R33, 0xc8, !PT ;  /* 0x7fffffff1dff7812 */ /* 0x000fda000780c821 */
[----:B------:R-:W-:Y:S05]  /*57d0*/  @!P0 BRA `(.L_x_86) ;  /* 0x00000004003c8947 */ /* 0x000fea0003800000 */
[C---:B------:R-:W-:Y:S02]  /*57e0*/  FSETP.NEU.FTZ.AND P1, PT, |R42|.reuse, +INF , PT ;  /* 0x7f8000002a00780b */ /* 0x040fe40003f3d200 */
[----:B------:R-:W-:Y:S02]  /*57f0*/  FSETP.NEU.FTZ.AND P2, PT, |R29|, +INF , PT ;  /* 0x7f8000001d00780b */ /* 0x000fe40003f5d200 */
[----:B------:R-:W-:-:S11]  /*5800*/  FSETP.NEU.FTZ.AND P0, PT, |R42|, +INF , PT ;  /* 0x7f8000002a00780b */ /* 0x000fd60003f1d200 */
[----:B------:R-:W-:Y:S05]  /*5810*/  @!P2 BRA !P1, `(.L_x_86) ;  /* 0x00000004002ca947 */ /* 0x000fea0004800000 */
[----:B------:R-:W-:-:S04]  /*5820*/  LOP3.LUT P1, RZ, R33, 0x7fffffff, RZ, 0xc0, !PT ;  /* 0x7fffffff21ff7812 */ /* 0x000fc8000782c0ff */
[----:B------:R-:W-:-:S13]  /*5830*/  PLOP3.LUT P1, PT, P2, P1, PT, 0x2f, 0xf2 ;  /* 0x0000000000f2781c */ /* 0x000fda0001722577 */
[----:B------:R-:W-:Y:S05]  /*5840*/  @P1 BRA `(.L_x_87) ;  /* 0x0000000400181947 */ /* 0x000fea0003800000 */
[----:B------:R-:W-:-:S04]  /*5850*/  LOP3.LUT P1, RZ, R29, 0x7fffffff, RZ, 0xc0, !PT ;  /* 0x7fffffff1dff7812 */ /* 0x000fc8000782c0ff */
[----:B------:R-:W-:-:S13]  /*5860*/  PLOP3.LUT P0, PT, P0, P1, PT, 0x2f, 0xf2 ;  /* 0x0000000000f2781c */ /* 0x000fda0000702577 */
[----:B------:R-:W-:Y:S05]  /*5870*/  @P0 BRA `(.L_x_88) ;  /* 0x0000000400000947 */ /* 0x000fea0003800000 */
[----:B------:R-:W-:Y:S02]  /*5880*/  ISETP.GE.AND P0, PT, R34, RZ, PT ;  /* 0x000000ff2200720c */ /* 0x000fe40003f06270 */
[----:B------:R-:W-:-:S11]  /*5890*/  ISETP.GE.AND P1, PT, R35, RZ, PT ;  /* 0x000000ff2300720c */ /* 0x000fd60003f26270 */
[----:B------:R-:W-:Y:S01]  /*58a0*/  @P0 MOV R32, RZ ;  /* 0x000000ff00200202 */ /* 0x000fe20000000f00 */
[----:B------:R-:W-:Y:S02]  /*58b0*/  @!P0 IMAD.MOV.U32 R32, RZ, RZ, -0x40 ;  /* 0xffffffc0ff208424 */ /* 0x000fe400078e00ff */
[----:B------:R-:W-:Y:S01]  /*58c0*/  @!P0 FFMA R33, R42, 1.84467440737095516160e+19, RZ ;  /* 0x5f8000002a218823 */ /* 0x000fe200000000ff */
[----:B------:R-:W-:Y:S02]  /*58d0*/  @!P1 FFMA R29, R29, 1.84467440737095516160e+19, RZ ;  /* 0x5f8000001d1d9823 */ /* 0x000fe400000000ff */
[----:B------:R-:W-:-:S07]  /*58e0*/  @!P1 IADD3 R32, PT, PT, R32, 0x40, RZ ;  /* 0x0000004020209810 */ /* 0x000fce0007ffe0ff */
.L_x_84:
[----:B------:R-:W-:Y:S01]  /*58f0*/  LEA R34, R31, 0xc0800000, 0x17 ;  /* 0xc08000001f227811 */ /* 0x000fe200078eb8ff */
[----:B------:R-:W-:Y:S01]  /*5900*/  BSSY.RECONVERGENT B5, `(.L_x_89) ;  /* 0x0000036000057945 */ /* 0x000fe20003800200 */
[----:B------:R-:W-:-:S03]  /*5910*/  IADD3 R38, PT, PT, R28, -0x7f, RZ ;  /* 0xffffff811c267810 */ /* 0x000fc60007ffe0ff */
[----:B------:R-:W-:Y:S02]  /*5920*/  IMAD.IADD R39, R29, 0x1, -R34 ;  /* 0x000000011d277824 */ /* 0x000fe400078e0a22 */
[----:B------:R-:W-:Y:S02]  /*5930*/  IMAD R28, R38, -0x800000, R33 ;  /* 0xff800000261c7824 */ /* 0x000fe400078e0221 */
[----:B------:R-:W0:Y:S01]  /*5940*/  MUFU.RCP R34, R39 ;  /* 0x0000002700227308 */ /* 0x000e220000001000 */
[----:B------:R-:W-:-:S04]  /*5950*/  FADD.FTZ R35, -R39, -RZ ;  /* 0x800000ff27237221 */ /* 0x000fc80000010100 */
[----:B0-----:R-:W-:-:S04]  /*5960*/  FFMA R29, R34, R35, 1 ;  /* 0x3f800000221d7423 */ /* 0x001fc80000000023 */
[----:B------:R-:W-:-:S04]  /*5970*/  FFMA R29, R34, R29, R34 ;  /* 0x0000001d221d7223 */ /* 0x000fc80000000022 */
[----:B------:R-:W-:-:S04]  /*5980*/  FFMA R34, R28, R29, RZ ;  /* 0x0000001d1c227223 */ /* 0x000fc800000000ff */
[----:B------:R-:W-:-:S04]  /*5990*/  FFMA R33, R35, R34, R28 ;  /* 0x0000002223217223 */ /* 0x000fc8000000001c */
[----:B------:R-:W-:Y:S01]  /*59a0*/  FFMA R34, R29, R33, R34 ;  /* 0x000000211d227223 */ /* 0x000fe20000000022 */
[----:B------:R-:W-:-:S03]  /*59b0*/  IADD3 R33, PT, PT, R38, 0x7f, -R31 ;  /* 0x0000007f26217810 */ /* 0x000fc60007ffe81f */
[----:B------:R-:W-:Y:S02]  /*59c0*/  FFMA R35, R35, R34, R28 ;  /* 0x0000002223237223 */ /* 0x000fe4000000001c */
[----:B------:R-:W-:Y:S02]  /*59d0*/  IMAD.IADD R33, R33, 0x1, R32 ;  /* 0x0000000121217824 */ /* 0x000fe400078e0220 */
[----:B------:R-:W-:-:S05]  /*59e0*/  FFMA R28, R29, R35, R34 ;  /* 0x000000231d1c7223 */ /* 0x000fca0000000022 */
[----:B------:R-:W-:-:S04]  /*59f0*/  SHF.R.U32.HI R31, RZ, 0x17, R28 ;  /* 0x00000017ff1f7819 */ /* 0x000fc8000001161c */
[----:B------:R-:W-:-:S04]  /*5a00*/  LOP3.LUT R31, R31, 0xff, RZ, 0xc0, !PT ;  /* 0x000000ff1f1f7812 */ /* 0x000fc800078ec0ff */
[----:B------:R-:W-:-:S05]  /*5a10*/  IADD3 R31, PT, PT, R31, R33, RZ ;  /* 0x000000211f1f7210 */ /* 0x000fca0007ffe0ff */
[----:B------:R-:W-:-:S05]  /*5a20*/  VIADD R32, R31, 0xffffffff ;  /* 0xffffffff1f207836 */ /* 0x000fca0000000000 */
[----:B------:R-:W-:-:S13]  /*5a30*/  ISETP.GE.U32.AND P0, PT, R32, 0xfe, PT ;  /* 0x000000fe2000780c */ /* 0x000fda0003f06070 */
[----:B------:R-:W-:Y:S05]  /*5a40*/  @!P0 BRA `(.L_x_90) ;  /* 0x0000000000808947 */ /* 0x000fea0003800000 */
[----:B------:R-:W-:-:S13]  /*5a50*/  ISETP.GT.AND P0, PT, R31, 0xfe, PT ;  /* 0x000000fe1f00780c */ /* 0x000fda0003f04270 */
[----:B------:R-:W-:Y:S05]  /*5a60*/  @P0 BRA `(.L_x_91) ;  /* 0x00000000006c0947 */ /* 0x000fea0003800000 */
[----:B------:R-:W-:-:S13]  /*5a70*/  ISETP.GE.AND P0, PT, R31, 0x1, PT ;  /* 0x000000011f00780c */ /* 0x000fda0003f06270 */
[----:B------:R-:W-:Y:S05]  /*5a80*/  @P0 BRA `(.L_x_92) ;  /* 0x0000000000740947 */ /* 0x000fea0003800000 */
[----:B------:R-:W-:Y:S02]  /*5a90*/  ISETP.GE.AND P0, PT, R31, -0x18, PT ;  /* 0xffffffe81f00780c */ /* 0x000fe40003f06270 */
[----:B------:R-:W-:-:S11]  /*5aa0*/  LOP3.LUT R28, R28, 0x80000000, RZ, 0xc0, !PT ;  /* 0x800000001c1c7812 */ /* 0x000fd600078ec0ff */
[----:B------:R-:W-:Y:S05]  /*5ab0*/  @!P0 BRA `(.L_x_92) ;  /* 0x0000000000688947 */ /* 0x000fea0003800000 */
[-CC-:B------:R-:W-:Y:S01]  /*5ac0*/  FFMA.RZ R32, R29, R35.reuse, R34.reuse ;  /* 0x000000231d207223 */ /* 0x180fe2000000c022 */
[C---:B------:R-:W-:Y:S02]  /*5ad0*/  ISETP.NE.AND P2, PT, R31.reuse, RZ, PT ;  /* 0x000000ff1f00720c */ /* 0x040fe40003f45270 */
[----:B------:R-:W-:Y:S02]  /*5ae0*/  ISETP.NE.AND P1, PT, R31, RZ, PT ;  /* 0x000000ff1f00720c */ /* 0x000fe40003f25270 */
[----:B------:R-:W-:Y:S01]  /*5af0*/  LOP3.LUT R33, R32, 0x7fffff, RZ, 0xc0, !PT ;  /* 0x007fffff20217812 */ /* 0x000fe200078ec0ff */
[CCC-:B------:R-:W-:Y:S01]  /*5b00*/  FFMA.RP R32, R29.reuse, R35.reuse, R34.reuse ;  /* 0x000000231d207223 */ /* 0x1c0fe20000008022 */
[----:B------:R-:W-:Y:S01]  /*5b10*/  FFMA.RM R29, R29, R35, R34 ;  /* 0x000000231d1d7223 */ /* 0x000fe20000004022 */
[----:B------:R-:W-:Y:S01]  /*5b20*/  IADD3 R34, PT, PT, R31, 0x20, RZ ;  /* 0x000000201f227810 */ /* 0x000fe20007ffe0ff */
[----:B------:R-:W-:Y:S01]  /*5b30*/  IMAD.MOV R31, RZ, RZ, -R31 ;  /* 0x000000ffff1f7224 */ /* 0x000fe200078e0a1f */
[----:B------:R-:W-:-:S02]  /*5b40*/  LOP3.LUT R33, R33, 0x800000, RZ, 0xfc, !PT ;  /* 0x0080000021217812 */ /* 0x000fc400078efcff */
[----:B------:R-:W-:Y:S02]  /*5b50*/  FSETP.NEU.FTZ.AND P0, PT, R32, R29, PT ;  /* 0x0000001d2000720b */ /* 0x000fe40003f1d000 */
[----:B------:R-:W-:Y:S02]  /*5b60*/  SHF.L.U32 R34, R33, R34, RZ ;  /* 0x0000002221227219 */ /* 0x000fe400000006ff */
[----:B------:R-:W-:Y:S02]  /*5b70*/  SEL R32, R31, RZ, P2 ;  /* 0x000000ff1f207207 */ /* 0x000fe40001000000 */
[----:B------:R-:W-:Y:S02]  /*5b80*/  ISETP.NE.AND P1, PT, R34, RZ, P1 ;  /* 0x000000ff2200720c */ /* 0x000fe40000f25270 */
[----:B------:R-:W-:Y:S02]  /*5b90*/  SHF.R.U32.HI R32, RZ, R32, R33 ;  /* 0x00000020ff207219 */ /* 0x000fe40000011621 */
[----:B------:R-:W-:-:S02]  /*5ba0*/  PLOP3.LUT P0, PT, P0, P1, PT, 0xf8, 0x8f ;  /* 0x00000000008f781c */ /* 0x000fc40000703f70 */
[----:B------:R-:W-:Y:S02]  /*5bb0*/  SHF.R.U32.HI R34, RZ, 0x1, R32 ;  /* 0x00000001ff227819 */ /* 0x000fe40000011620 */
[----:B------:R-:W-:-:S04]  /*5bc0*/  SEL R29, RZ, 0x1, !P0 ;  /* 0x00000001ff1d7807 */ /* 0x000fc80004000000 */
[----:B------:R-:W-:-:S04]  /*5bd0*/  LOP3.LUT R29, R29, 0x1, R34, 0xf8, !PT ;  /* 0x000000011d1d7812 */ /* 0x000fc800078ef822 */
[----:B------:R-:W-:-:S04]  /*5be0*/  LOP3.LUT R29, R29, R32, RZ, 0xc0, !PT ;  /* 0x000000201d1d7212 */ /* 0x000fc800078ec0ff */
[----:B------:R-:W-:-:S04]  /*5bf0*/  IADD3 R29, PT, PT, R34, R29, RZ ;  /* 0x0000001d221d7210 */ /* 0x000fc80007ffe0ff */
[----:B------:R-:W-:Y:S01]  /*5c00*/  LOP3.LUT R28, R29, R28, RZ, 0xfc, !PT ;  /* 0x0000001c1d1c7212 */ /* 0x000fe200078efcff */
[----:B------:R-:W-:Y:S06]  /*5c10*/  BRA `(.L_x_92) ;  /* 0x0000000000107947 */ /* 0x000fec0003800000 */
.L_x_91:
[----:B------:R-:W-:-:S04]  /*5c20*/  LOP3.LUT R28, R28, 0x80000000, RZ, 0xc0, !PT ;  /* 0x800000001c1c7812 */ /* 0x000fc800078ec0ff */
[----:B------:R-:W-:Y:S01]  /*5c30*/  LOP3.LUT R28, R28, 0x7f800000, RZ, 0xfc, !PT ;  /* 0x7f8000001c1c7812 */ /* 0x000fe200078efcff */
[----:B------:R-:W-:Y:S06]  /*5c40*/  BRA `(.L_x_92) ;  /* 0x0000000000047947 */ /* 0x000fec0003800000 */
.L_x_90:
[----:B------:R-:W-:-:S07]  /*5c50*/  IMAD R28, R33, 0x800000, R28 ;  /* 0x00800000211c7824 */ /* 0x000fce00078e021c */
.L_x_92:
[----:B------:R-:W-:Y:S05]  /*5c60*/  BSYNC.RECONVERGENT B5 ;  /* 0x0000000000057941 */ /* 0x000fea0003800200 */
.L_x_89:
[----:B------:R-:W-:Y:S05]  /*5c70*/  BRA `(.L_x_93) ;  /* 0x0000000000207947 */ /* 0x000fea0003800000 */
.L_x_88:
[----:B------:R-:W-:-:S04]  /*5c80*/  LOP3.LUT R28, R29, 0x80000000, R33, 0x48, !PT ;  /* 0x800000001d1c7812 */ /* 0x000fc800078e4821 */
[----:B------:R-:W-:Y:S01]  /*5c90*/  LOP3.LUT R28, R28, 0x7f800000, RZ, 0xfc, !PT ;  /* 0x7f8000001c1c7812 */ /* 0x000fe200078efcff */
[----:B------:R-:W-:Y:S06]  /*5ca0*/  BRA `(.L_x_93) ;  /* 0x0000000000147947 */ /* 0x000fec0003800000 */
.L_x_87:
[----:B------:R-:W-:Y:S01]  /*5cb0*/  LOP3.LUT R28, R29, 0x80000000, R33, 0x48, !PT ;  /* 0x800000001d1c7812 */ /* 0x000fe200078e4821 */
[----:B------:R-:W-:Y:S06]  /*5cc0*/  BRA `(.L_x_93) ;  /* 0x00000000000c7947 */ /* 0x000fec0003800000 */
.L_x_86:
[----:B------:R-:W0:Y:S01]  /*5cd0*/  MUFU.RSQ R28, -QNAN ;  /* 0xffc00000001c7908 */ /* 0x000e220000001400 */
[----:B------:R-:W-:Y:S05]  /*5ce0*/  BRA `(.L_x_93) ;  /* 0x0000000000047947 */ /* 0x000fea0003800000 */
.L_x_85:
[----:B------:R-:W-:-:S07]  /*5cf0*/  FADD.FTZ R28, R42, R29 ;  /* 0x0000001d2a1c7221 */ /* 0x000fce0000010000 */
.L_x_93:
[----:B------:R-:W-:Y:S05]  /*5d00*/  BSYNC.RECONVERGENT B4 ;  /* 0x0000000000047941 */ /* 0x000fea0003800200 */
.L_x_83:
[----:B------:R-:W-:Y:S01]  /*5d10*/  HFMA2 R29, -RZ, RZ, 0, 0 ;  /* 0x00000000ff1d7431 */ /* 0x000fe200000001ff */
[----:B0-----:R-:W-:Y:S01]  /*5d20*/  MOV R31, R28 ;  /* 0x0000001c001f7202 */ /* 0x001fe20000000f00 */
[----:B------:R-:W-:-:S04]  /*5d30*/  IMAD.MOV.U32 R28, RZ, RZ, R30 ;  /* 0x000000ffff1c7224 */ /* 0x000fc800078e001e */
[----:B------:R-:W-:Y:S05]  /*5d40*/  RET.REL.NODEC R28 `(rgamma_kernel) ;  /* 0xffffffa01cac7950 */ /* 0x000fea0003c3ffff */
.L_x_94:
[----:B------:R-:W-:-:S00]  /*5d50*/  BRA `(.L_x_94) ;  /* 0xfffffffc00fc7947 */ /* 0x000fc0000383ffff */
[----:B------:R-:W-:-:S00]  /*5d60*/  NOP ;  /* 0x0000000000007918 */ /* 0x000fc00000000000 */
        /* <DEDUP_REMOVED lines=9> */
.L_x_107:


//--------------------- .text.setup_kernel        --------------------------
	.section	.text.setup_kernel,"ax",@progbits
	.align	128
        .global         setup_kernel
        .type           setup_kernel,@function
        .size           setup_kernel,(.L_x_109 - setup_kernel)
        .other          setup_kernel,@"STO_CUDA_ENTRY STV_DEFAULT"
setup_kernel:
.text.setup_kernel:
        /* <DEDUP_REMOVED lines=9> */
[----:B------:R-:W0:Y:S01]  /*0090*/  LDC R0, c[0x0][0x368] ;  /* 0x0000da00ff007b82 */ /* 0x000e220000000800 */
[----:B-1----:R-:W-:Y:S01]  /*00a0*/  UIMAD UR4, UR5, UR6, UR4 ;  /* 0x00000006050472a4 */ /* 0x002fe2000f8e0204 */
[----:B------:R-:W1:Y:S05]  /*00b0*/  LDCU UR5, c[0x0][0x390] ;  /* 0x00007200ff0577ac */ /* 0x000e6a0008000800 */
[----:B0-----:R-:W-:-:S04]  /*00c0*/  IMAD R0, R0, UR4, R3 ;  /* 0x0000000400007c24 */ /* 0x001fc8000f8e0203 */
[----:B--2---:R-:W-:-:S04]  /*00d0*/  IMAD R0, R0, UR8, R5 ;  /* 0x0000000800007c24 */ /* 0x004fc8000f8e0205 */
[----:B---3--:R-:W-:-:S05]  /*00e0*/  IMAD R13, R0, UR7, R13 ;  /* 0x00000007000d7c24 */ /* 0x008fca000f8e020d */
[----:B-1----:R-:W-:-:S13]  /*00f0*/  ISETP.GE.AND P0, PT, R13, UR5, PT ;  /* 0x000000050d007c0c */ /* 0x002fda000bf06270 */
[----:B------:R-:W-:Y:S05]  /*0100*/  @P0 EXIT ;  /* 0x000000000000094d */ /* 0x000fea0003800000 */
[----:B------:R-:W0:Y:S01]  /*0110*/  LDC.64 R2, c[0x0][0x388] ;  /* 0x0000e200ff027b82 */ /* 0x000e220000000a00 */
[----:B------:R-:W1:Y:S07]  /*0120*/  LDCU.64 UR4, c[0x0][0x358] ;  /* 0x00006b00ff0477ac */ /* 0x000e6e0008000a00 */
[----:B------:R-:W2:Y:S01]  /*0130*/  LDC.64 R6, c[0x0][0x380] ;  /* 0x0000e000ff067b82 */ /* 0x000ea20000000a00 */
[----:B0-----:R-:W-:-:S06]  /*0140*/  IMAD.WIDE R2, R13, 0x4, R2 ;  /* 0x000000040d027825 */ /* 0x001fcc00078e0202 */
[----:B-1----:R-:W3:Y:S01]  /*0150*/  LDG.E R2, desc[UR4][R2.64] ;  /* 0x0000000402027981 */ /* 0x002ee2000c1e1900 */
[----:B------:R-:W-:Y:S01]  /*0160*/  IMAD.MOV.U32 R5, RZ, RZ, -0x266e14b1 ;  /* 0xd991eb4fff057424 */ /* 0x000fe200078e00ff */
[----:B------:R-:W-:Y:S01]  /*0170*/  BSSY.RECONVERGENT B0, `(.L_x_95) ;  /* 0x00000e1000007945 */ /* 0x000fe20003800200 */
[----:B--2---:R-:W-:Y:S01]  /*0180*/  IMAD.WIDE R6, R13, 0x30, R6 ;  /* 0x000000300d067825 */ /* 0x004fe200078e0206 */
[C---:B---3--:R-:W-:Y:S02]  /*0190*/  LOP3.LUT R0, R2.reuse, 0xaad26b49, RZ, 0x3c, !PT ;  /* 0xaad26b4902007812 */ /* 0x048fe400078e3cff */
[----:B------:R-:W-:-:S03]  /*01a0*/  ISETP.GT.AND P0, PT, R2, -0x1, PT ;  /* 0xffffffff0200780c */ /* 0x000fc60003f04270 */
[----:B------:R-:W-:Y:S01]  /*01b0*/  IMAD R0, R0, 0x4182bed5, RZ ;  /* 0x4182bed500007824 */ /* 0x000fe200078e02ff */
[----:B------:R-:W-:Y:S02]  /*01c0*/  SEL R5, R5, 0x8bf16996, P0 ;  /* 0x8bf1699605057807 */ /* 0x000fe40000000000 */
[----:B------:R-:W-:Y:S01]  /*01d0*/  ISETP.NE.AND P0, PT, R13, RZ, PT ;  /* 0x000000ff0d00720c */ /* 0x000fe20003f05270 */
[C---:B------:R-:W-:Y:S01]  /*01e0*/  VIADD R9, R0.reuse, 0x75bcd15 ;  /* 0x075bcd1500097836 */ /* 0x040fe20000000000 */
[C---:B------:R-:W-:Y:S01]  /*01f0*/  IADD3 R8, PT, PT, R5.reuse, 0x64f0c9, R0 ;  /* 0x0064f0c905087810 */ /* 0x040fe20007ffe000 */
[C---:B------:R-:W-:Y:S01]  /*0200*/  VIADD R3, R0.reuse, 0x583f19 ;  /* 0x00583f1900037836 */ /* 0x040fe20000000000 */
[----:B------:R-:W-:Y:S01]  /*0210*/  LOP3.LUT R10, R0, 0x159a55e5, RZ, 0x3c, !PT ;  /* 0x159a55e5000a7812 */ /* 0x000fe200078e3cff */
[C---:B------:R-:W-:Y:S01]  /*0220*/  VIADD R11, R5.reuse, 0x1f123bb5 ;  /* 0x1f123bb5050b7836 */ /* 0x040fe20000000000 */
[----:B------:R-:W-:Y:S01]  /*0230*/  LOP3.LUT R2, R5, 0x5491333, RZ, 0x3c, !PT ;  /* 0x0549133305027812 */ /* 0x000fe200078e3cff */
[----:B------:R0:W-:Y:S04]  /*0240*/  STG.E.64 desc[UR4][R6.64], R8 ;  /* 0x0000000806007986 */ /* 0x0001e8000c101b04 */
[----:B------:R0:W-:Y:S04]  /*0250*/  STG.E.64 desc[UR4][R6.64+0x8], R10 ;  /* 0x0000080a06007986 */ /* 0x0001e8000c101b04 */
[----:B------:R0:W-:Y:S01]  /*0260*/  STG.E.64 desc[UR4][R6.64+0x10], R2 ;  /* 0x0000100206007986 */ /* 0x0001e2000c101b04 */
[----:B------:R-:W-:Y:S05]  /*0270*/  @!P0 BRA `(.L_x_96) ;  /* 0x0000000c00408947 */ /* 0x000fea0003800000 */
[----:B------:R-:W-:Y:S01]  /*0280*/  SHF.R.S32.HI R0, RZ, 0x1f, R13 ;  /* 0x0000001fff007819 */ /* 0x000fe2000001140d */
[----:B------:R-:W-:-:S07]  /*0290*/  IMAD.MOV.U32 R12, RZ, RZ, RZ ;  /* 0x000000ffff0c7224 */ /* 0x000fce00078e00ff */
.L_x_102:
[----:B0-----:R-:W-:Y:S01]  /*02a0*/  LOP3.LUT R2, R13, 0x3, RZ, 0xc0, !PT ;  /* 0x000000030d027812 */ /* 0x001fe200078ec0ff */
[----:B------:R-:W-:Y:S03]  /*02b0*/  BSSY.RECONVERGENT B1, `(.L_x_97) ;  /* 0x00000c6000017945 */ /* 0x000fe60003800200 */
[----:B------:R-:W-:-:S04]  /*02c0*/  ISETP.NE.U32.AND P0, PT, R2, RZ, PT ;  /* 0x000000ff0200720c */ /* 0x000fc80003f05070 */
[----:B------:R-:W-:-:S13]  /*02d0*/  ISETP.NE.AND.EX P0, PT, RZ, RZ, PT, P0 ;  /* 0x000000ffff00720c */ /* 0x000fda0003f05300 */
[----:B------:R-:W-:Y:S05]  /*02e0*/  @!P0 BRA `(.L_x_98) ;  /* 0x0000000c00088947 */ /* 0x000fea0003800000 */
[----:B------:R-:W0:Y:S01]  /*02f0*/  LDC.64 R8, c[0x4][RZ] ;  /* 0x01000000ff087b82 */ /* 0x000e220000000a00 */
[----:B------:R-:W-:Y:S02]  /*0300*/  IMAD.MOV.U32 R14, RZ, RZ, RZ ;  /* 0x000000ffff0e7224 */ /* 0x000fe400078e00ff */
[----:B0-----:R-:W-:-:S07]  /*0310*/  IMAD.WIDE.U32 R8, R12, 0xc80, R8 ;  /* 0x00000c800c087825 */ /* 0x001fce00078e0008 */
.L_x_101:
[----:B0-----:R-:W-:Y:S01]  /*0320*/  IMAD.MOV.U32 R15, RZ, RZ, RZ ;  /* 0x000000ffff0f7224 */ /* 0x001fe200078e00ff */
[----:B------:R-:W-:Y:S01]  /*0330*/  CS2R R2, SRZ ;  /* 0x0000000000027805 */ /* 0x000fe2000001ff00 */
[----:B------:R-:W-:Y:S01]  /*0340*/  IMAD.MOV.U32 R17, RZ, RZ, RZ ;  /* 0x000000ffff117224 */ /* 0x000fe200078e00ff */
[----:B------:R-:W-:-:S07]  /*0350*/  CS2R R4, SRZ ;  /* 0x0000000000047805 */ /* 0x000fce000001ff00 */
.L_x_100:
[----:B------:R-:W-:-:S05]  /*0360*/  IMAD.WIDE.U32 R10, R17, 0x4, R6 ;  /* 0x00000004110a7825 */ /* 0x000fca00078e0006 */
[----:B------:R0:W5:Y:S01]  /*0370*/  LDG.E R16, desc[UR4][R10.64+0x4] ;  /* 0x000004040a107981 */ /* 0x000162000c1e1900 */
[----:B------:R-:W-:-:S07]  /*0380*/  IMAD.MOV.U32 R19, RZ, RZ, RZ ;  /* 0x000000ffff137224 */ /* 0x000fce00078e00ff */
.L_x_99:
[----:B-----5:R-:W-:Y:S01]  /*0390*/  SHF.R.U32.HI R24, RZ, R19, R16 ;  /* 0x00000013ff187219 */ /* 0x020fe20000011610 */
[----:B0-----:R-:W-:-:S03]  /*03a0*/  IMAD.SHL.U32 R10, R17, 0x20, RZ ;  /* 0x00000020110a7824 */ /* 0x001fc600078e00ff */
[----:B------:R-:W-:Y:S01]  /*03b0*/  LOP3.LUT R11, R24, 0x1, RZ, 0xc0, !PT ;  /* 0x00000001180b7812 */ /* 0x000fe200078ec0ff */
[----:B------:R-:W-:-:S03]  /*03c0*/  IMAD.IADD R10, R10, 0x1, R19 ;  /* 0x000000010a0a7824 */ /* 0x000fc600078e0213 */
[----:B------:R-:W-:Y:S01]  /*03d0*/  ISETP.NE.U32.AND P0, PT, R11, 0x1, PT ;  /* 0x000000010b00780c */ /* 0x000fe20003f05070 */
[----:B------:R-:W-:-:S03]  /*03e0*/  IMAD R11, R10, 0x5, RZ ;  /* 0x000000050a0b7824 */ /* 0x000fc600078e02ff */
[----:B------:R-:W-:Y:S01]  /*03f0*/  R2P PR, R24, 0x7e ;  /* 0x0000007e18007804 */ /* 0x000fe20000000000 */
[----:B------:R-:W-:-:S08]  /*0400*/  IMAD.WIDE.U32 R10, R11, 0x4, R8 ;  /* 0x000000040b0a7825 */ /* 0x000fd000078e0008 */
[----:B------:R-:W2:Y:S04]  /*0410*/  @!P0 LDG.E R18, desc[UR4][R10.64] ;  /* 0x000000040a128981 */ /* 0x000ea8000c1e1900 */
[----:B------:R-:W3:Y:S04]  /*0420*/  @!P0 LDG.E R20, desc[UR4][R10.64+0x10] ;  /* 0x000010040a148981 */ /* 0x000ee8000c1e1900 */
[----:B------:R-:W4:Y:S04]  /*0430*/  @P1 LDG.E R22, desc[UR4][R10.64+0x14] ;  /* 0x000014040a161981 */ /* 0x000f28000c1e1900 */
[----:B------:R-:W4:Y:S04]  /*0440*/  @P2 LDG.E R26, desc[UR4][R10.64+0x28] ;  /* 0x000028040a1a2981 */ /* 0x000f28000c1e1900 */
[----:B------:R-:W4:Y:S04]  /*0450*/  @!P0 LDG.E R21, desc[UR4][R10.64+0x4] ;  /* 0x000004040a158981 */ /* 0x000f28000c1e1900 */
[----:B------:R-:W4:Y:S04]  /*0460*/  @!P0 LDG.E R23, desc[UR4][R10.64+0xc] ;  /* 0x00000c040a178981 */ /* 0x000f28000c1e1900 */
[----:B------:R-:W4:Y:S04]  /*0470*/  @P1 LDG.E R25, desc[UR4][R10.64+0x18] ;  /* 0x000018040a191981 */ /* 0x000f28000c1e1900 */
[----:B------:R-:W4:Y:S04]  /*0480*/  @P3 LDG.E R28, desc[UR4][R10.64+0x3c] ;  /* 0x00003c040a1c3981 */ /* 0x000f28000c1e1900 */
[----:B------:R-:W4:Y:S01]  /*0490*/  @P6 LDG.E R27, desc[UR4][R10.64+0x7c] ;  /* 0x00007c040a1b6981 */ /* 0x000f22000c1e1900 */
[----:B--2---:R-:W-:-:S03]  /*04a0*/  @!P0 LOP3.LUT R15, R15, R18, RZ, 0x3c, !PT ;  /* 0x000000120f0f8212 */ /* 0x004fc600078e3cff */
[----:B------:R-:W2:Y:S01]  /*04b0*/  @!P0 LDG.E R18, desc[UR4][R10.64+0x8] ;  /* 0x000008040a128981 */ /* 0x000ea2000c1e1900 */
[----:B---3--:R-:W-:-:S03]  /*04c0*/  @!P0 LOP3.LUT R3, R3, R20, RZ, 0x3c, !PT ;  /* 0x0000001403038212 */ /* 0x008fc600078e3cff */
[----:B------:R-:W3:Y:S01]  /*04d0*/  @P1 LDG.E R20, desc[UR4][R10.64+0x24] ;  /* 0x000024040a141981 */ /* 0x000ee2000c1e1900 */
[----:B----4-:R-:W-:-:S03]  /*04e0*/  @P1 LOP3.LUT R15, R15, R22, RZ, 0x3c, !PT ;  /* 0x000000160f0f1212 */ /* 0x010fc600078e3cff */
[----:B------:R-:W4:Y:S01]  /*04f0*/  @P2 LDG.E R22, desc[UR4][R10.64+0x38] ;  /* 0x000038040a162981 */ /* 0x000f22000c1e1900 */
[----:B------:R-:W-:-:S03]  /*0500*/  @P2 LOP3.LUT R15, R15, R26, RZ, 0x3c, !PT ;  /* 0x0000001a0f0f2212 */ /* 0x000fc600078e3cff */
[----:B------:R-:W4:Y:S01]  /*0510*/  @P4 LDG.E R26, desc[UR4][R10.64+0x50] ;  /* 0x000050040a1a4981 */ /* 0x000f22000c1e1900 */
[----:B------:R-:W-:-:S03]  /*0520*/  @!P0 LOP3.LUT R4, R4, R21, RZ, 0x3c, !PT ;  /* 0x0000001504048212 */ /* 0x000fc600078e3cff */
[----:B------:R-:W4:Y:S01]  /*0530*/  @P1 LDG.E R21, desc[UR4][R10.64+0x20] ;  /* 0x000020040a151981 */ /* 0x000f22000c1e1900 */
[----:B------:R-:W-:-:S03]  /*0540*/  @!P0 LOP3.LUT R2, R2, R23, RZ, 0x3c, !PT ;  /* 0x0000001702028212 */ /* 0x000fc600078e3cff */
[----:B------:R-:W4:Y:S01]  /*0550*/  @P2 LDG.E R23, desc[UR4][R10.64+0x2c] ;  /* 0x00002c040a172981 */ /* 0x000f22000c1e1900 */
[----:B------:R-:W-:-:S03]  /*0560*/  @P1 LOP3.LUT R4, R4, R25, RZ, 0x3c, !PT ;  /* 0x0000001904041212 */ /* 0x000fc600078e3cff */
[----:B------:R-:W4:Y:S01]  /*0570*/  @P2 LDG.E R25, desc[UR4][R10.64+0x34] ;  /* 0x000034040a192981 */ /* 0x000f22000c1e1900 */
[----:B--2---:R-:W-:-:S03]  /*0580*/  @!P0 LOP3.LUT R5, R5, R18, RZ, 0x3c, !PT ;  /* 0x0000001205058212 */ /* 0x004fc600078e3cff */
[----:B------:R-:W2:Y:S01]  /*0590*/  @P1 LDG.E R18, desc[UR4][R10.64+0x1c] ;  /* 0x00001c040a121981 */ /* 0x000ea2000c1e1900 */
[----:B---3--:R-:W-:-:S03]  /*05a0*/  @P1 LOP3.LUT R3, R3, R20, RZ, 0x3c, !PT ;  /* 0x0000001403031212 */ /* 0x008fc600078e3cff */
[----:B------:R-:W3:Y:S01]  /*05b0*/  @P2 LDG.E R20, desc[UR4][R10.64+0x30] ;  /* 0x000030040a142981 */ /* 0x000ee2000c1e1900 */
[----:B----4-:R-:W-:-:S03]  /*05c0*/  @P2 LOP3.LUT R3, R3, R22, RZ, 0x3c, !PT ;  /* 0x0000001603032212 */ /* 0x010fc600078e3cff */
[----:B------:R-:W4:Y:S01]  /*05d0*/  @P3 LDG.E R22, desc[UR4][R10.64+0x4c] ;  /* 0x00004c040a163981 */ /* 0x000f22000c1e1900 */
[----:B------:R-:W-:-:S04]  /*05e0*/  @P3 LOP3.LUT R15, R15, R28, RZ, 0x3c, !PT ;  /* 0x0000001c0f0f3212 */ /* 0x000fc800078e3cff */
[----:B------:R-:W-:Y:S02]  /*05f0*/  @P4 LOP3.LUT R15, R15, R26, RZ, 0x3c, !PT ;  /* 0x0000001a0f0f4212 */ /* 0x000fe400078e3cff */
[----:B------:R-:W-:Y:S01]  /*0600*/  @P1 LOP3.LUT R2, R2, R21, RZ, 0x3c, !PT ;  /* 0x0000001502021212 */ /* 0x000fe200078e3cff */
[----:B------:R-:W4:Y:S04]  /*0610*/  @P5 LDG.E R26, desc[UR4][R10.64+0x64] ;  /* 0x000064040a1a5981 */ /* 0x000f28000c1e1900 */
[----:B------:R-:W4:Y:S01]  /*0620*/  @P3 LDG.E R21, desc[UR4][R10.64+0x40] ;  /* 0x000040040a153981 */ /* 0x000f22000c1e1900 */
[----:B------:R-:W-:Y:S02]  /*0630*/  @P2 LOP3.LUT R4, R4, R23, RZ, 0x3c, !PT ;  /* 0x0000001704042212 */ /* 0x000fe400078e3cff */
[----:B------:R-:W-:Y:S01]  /*0640*/  @P2 LOP3.LUT R2, R2, R25, RZ, 0x3c, !PT ;  /* 0x0000001902022212 */ /* 0x000fe200078e3cff */
[----:B------:R-:W4:Y:S04]  /*0650*/  @P3 LDG.E R23, desc[UR4][R10.64+0x48] ;  /* 0x000048040a173981 */ /* 0x000f28000c1e1900 */
[----:B------:R-:W4:Y:S01]  /*0660*/  @P4 LDG.E R25, desc[UR4][R10.64+0x54] ;  /* 0x000054040a194981 */ /* 0x000f22000c1e1900 */
[----:B--2---:R-:W-:-:S03]  /*0670*/  @P1 LOP3.LUT R5, R5, R18, RZ, 0x3c, !PT ;  /* 0x0000001205051212 */ /* 0x004fc600078e3cff */
[----:B------:R-:W2:Y:S01]  /*0680*/  @P3 LDG.E R18, desc[UR4][R10.64+0x44] ;  /* 0x000044040a123981 */ /* 0x000ea2000c1e1900 */
[----:B---3--:R-:W-:-:S03]  /*0690*/  @P2 LOP3.LUT R5, R5, R20, RZ, 0x3c, !PT ;  /* 0x0000001405052212 */ /* 0x008fc600078e3cff */
[----:B------:R-:W3:Y:S01]  /*06a0*/  @P4 LDG.E R20, desc[UR4][R10.64+0x58] ;  /* 0x000058040a144981 */ /* 0x000ee2000c1e1900 */
[----:B----4-:R-:W-:-:S03]  /*06b0*/  @P3 LOP3.LUT R3, R3, R22, RZ, 0x3c, !PT ;  /* 0x0000001603033212 */ /* 0x010fc600078e3cff */
[----:B------:R-:W4:Y:S01]  /*06c0*/  @P4 LDG.E R22, desc[UR4][R10.64+0x60] ;  /* 0x000060040a164981 */ /* 0x000f22000c1e1900 */
[----:B------:R-:W-:Y:S02]  /*06d0*/  LOP3.LUT P0, RZ, R24, 0x80, RZ, 0xc0, !PT ;  /* 0x0000008018ff7812 */ /* 0x000fe4000780c0ff */
[----:B------:R-:W-:Y:S02]  /*06e0*/  @P5 LOP3.LUT R15, R15, R26, RZ, 0x3c, !PT ;  /* 0x0000001a0f0f5212 */ /* 0x000fe400078e3cff */
[----:B------:R-:W4:Y:S01]  /*06f0*/  @P6 LDG.E R26, desc[UR4][R10.64+0x78] ;  /* 0x000078040a1a6981 */ /* 0x000f22000c1e1900 */
[----:B------:R-:W-:-:S03]  /*0700*/  @P3 LOP3.LUT R4, R4, R21, RZ, 0x3c, !PT ;  /* 0x0000001504043212 */ /* 0x000fc600078e3cff */
[----:B------:R-:W4:Y:S01]  /*0710*/  @P4 LDG.E R21, desc[UR4][R10.64+0x5c] ;  /* 0x00005c040a154981 */ /* 0x000f22000c1e1900 */
[----:B------:R-:W-:-:S03]  /*0720*/  @P3 LOP3.LUT R2, R2, R23, RZ, 0x3c, !PT ;  /* 0x0000001702023212 */ /* 0x000fc600078e3cff */
[----:B------:R-:W4:Y:S01]  /*0730*/  @P5 LDG.E R23, desc[UR4][R10.64+0x68] ;  /* 0x000068040a175981 */ /* 0x000f22000c1e1900 */
[----:B------:R-:W-:-:S03]  /*0740*/  @P4 LOP3.LUT R4, R4, R25, RZ, 0x3c, !PT ;  /* 0x0000001904044212 */ /* 0x000fc600078e3cff */
[----:B------:R-:W4:Y:S01]  /*0750*/  @P5 LDG.E R25, desc[UR4][R10.64+0x70] ;  /* 0x000070040a195981 */ /* 0x000f22000c1e1900 */
[----:B--2---:R-:W-:-:S03]  /*0760*/  @P3 LOP3.LUT R5, R5, R18, RZ, 0x3c, !PT ;  /* 0x0000001205053212 */ /* 0x004fc600078e3cff */
[----:B------:R-:W2:Y:S01]  /*0770*/  @P5 LDG.E R18, desc[UR4][R10.64+0x6c] ;  /* 0x00006c040a125981 */ /* 0x000ea2000c1e1900 */
[----:B---3--:R-:W-:-:S03]  /*0780*/  @P4 LOP3.LUT R5, R5, R20, RZ, 0x3c, !PT ;  /* 0x0000001405054212 */ /* 0x008fc600078e3cff */
[----:B------:R-:W3:Y:S01]  /*0790*/  @P5 LDG.E R20, desc[UR4][R10.64+0x74] ;  /* 0x000074040a145981 */ /* 0x000ee2000c1e1900 */
[----:B----4-:R-:W-:-:S03]  /*07a0*/  @P4 LOP3.LUT R3, R3, R22, RZ, 0x3c, !PT ;  /* 0x0000001603034212 */ /* 0x010fc600078e3cff */
[----:B------:R-:W4:Y:S01]  /*07b0*/  @P0 LDG.E R22, desc[UR4][R10.64+0x8c] ;  /* 0x00008c040a160981 */ /* 0x000f22000c1e1900 */
[----:B------:R-:W-:-:S03]  /*07c0*/  @P6 LOP3.LUT R15, R15, R26, RZ, 0x3c, !PT ;  /* 0x0000001a0f0f6212 */ /* 0x000fc600078e3cff */
        /* <DEDUP_REMOVED lines=13> */
[----:B------:R-:W-:Y:S02]  /*08a0*/  @P6 LOP3.LUT R4, R4, R27, RZ, 0x3c, !PT ;  /* 0x0000001b04046212 */ /* 0x000fe400078e3cff */
[----:B------:R-:W-:Y:S02]  /*08b0*/  @P6 LOP3.LUT R2, R2, R21, RZ, 0x3c, !PT ;  /* 0x0000001502026212 */ /* 0x000fe400078e3cff */
[----:B------:R-:W-:Y:S02]  /*08c0*/  @P0 LOP3.LUT R4, R4, R23, RZ, 0x3c, !PT ;  /* 0x0000001704040212 */ /* 0x000fe400078e3cff */
[----:B------:R-:W-:Y:S02]  /*08d0*/  @P0 LOP3.LUT R2, R2, R25, RZ, 0x3c, !PT ;  /* 0x0000001902020212 */ /* 0x000fe400078e3cff */
[----:B--2---:R-:W-:Y:S02]  /*08e0*/  @P6 LOP3.LUT R5, R5, R18, RZ, 0x3c, !PT ;  /* 0x0000001205056212 */ /* 0x004fe400078e3cff */
[----:B---3--:R-:W-:-:S02]  /*08f0*/  @P6 LOP3.LUT R3, R3, R20, RZ, 0x3c, !PT ;  /* 0x0000001403036212 */ /* 0x008fc400078e3cff */
[----:B----4-:R-:W-:Y:S02]  /*0900*/  @P0 LOP3.LUT R5, R5, R22, RZ, 0x3c, !PT ;  /* 0x0000001605050212 */ /* 0x010fe400078e3cff */
[----:B------:R-:W-:Y:S02]  /*0910*/  @P0 LOP3.LUT R3, R3, R26, RZ, 0x3c, !PT ;  /* 0x0000001a03030212 */ /* 0x000fe400078e3cff */
[----:B------:R-:W-:-:S13]  /*0920*/  R2P PR, R24.B1, 0x7f ;  /* 0x0000007f18007804 */ /* 0x000fda0000001000 */
[----:B------:R-:W2:Y:S04]  /*0930*/  @P0 LDG.E R18, desc[UR4][R10.64+0xa0] ;  /* 0x0000a0040a120981 */ /* 0x000ea8000c1e1900 */
[----:B------:R-:W3:Y:S04]  /*0940*/  @P1 LDG.E R22, desc[UR4][R10.64+0xb4] ;  /* 0x0000b4040a161981 */ /* 0x000ee8000c1e1900 */
[----:B------:R-:W4:Y:S04]  /*0950*/  @P2 LDG.E R26, desc[UR4][R10.64+0xc8] ;  /* 0x0000c8040a1a2981 */ /* 0x000f28000c1e1900 */
[----:B------:R-:W4:Y:S04]  /*0960*/  @P3 LDG.E R28, desc[UR4][R10.64+0xdc] ;  /* 0x0000dc040a1c3981 */ /* 0x000f28000c1e1900 */
[----:B------:R-:W4:Y:S04]  /*0970*/  @P0 LDG.E R23, desc[UR4][R10.64+0xa4] ;  /* 0x0000a4040a170981 */ /* 0x000f28000c1e1900 */
[----:B------:R-:W4:Y:S04]  /*0980*/  @P0 LDG.E R20, desc[UR4][R10.64+0xa8] ;  /* 0x0000a8040a140981 */ /* 0x000f28000c1e1900 */
[----:B------:R-:W4:Y:S04]  /*0990*/  @P4 LDG.E R25, desc[UR4][R10.64+0xf0] ;  /* 0x0000f0040a194981 */ /* 0x000f28000c1e1900 */
        /* <DEDUP_REMOVED lines=21> */
[----:B------:R-:W-:Y:S02]  /*0af0*/  LOP3.LUT P0, RZ, R24, 0x8000, RZ, 0xc0, !PT ;  /* 0x0000800018ff7812 */ /* 0x000fe4000780c0ff */
[----:B----4-:R-:W-:Y:S01]  /*0b00*/  @P5 LOP3.LUT R15, R15, R26, RZ, 0x3c, !PT ;  /* 0x0000001a0f0f5212 */ /* 0x010fe200078e3cff */
[----:B------:R-:W4:Y:S04]  /*0b10*/  @P3 LDG.E R24, desc[UR4][R10.64+0xe4] ;  /* 0x0000e4040a183981 */ /* 0x000f28000c1e1900 */
[----:B------:R-:W2:Y:S01]  /*0b20*/  @P6 LDG.E R26, desc[UR4][R10.64+0x118] ;  /* 0x000118040a1a6981 */ /* 0x000ea2000c1e1900 */
        /* <DEDUP_REMOVED lines=8> */
[----:B---3--:R-:W-:-:S03]  /*0bb0*/  @P2 LOP3.LUT R3, R3, R22, RZ, 0x3c, !PT ;  /* 0x0000001603032212 */ /* 0x008fc600078e3cff */
[----:B------:R-:W3:Y:S01]  /*0bc0*/  @P4 LDG.E R22, desc[UR4][R10.64+0x100] ;  /* 0x000100040a164981 */ /* 0x000ee2000c1e1900 */
[----:B--2---:R-:W-:-:S03]  /*0bd0*/  @P6 LOP3.LUT R15, R15, R26, RZ, 0x3c, !PT ;  /* 0x0000001a0f0f6212 */ /* 0x004fc600078e3cff */
[----:B------:R-:W2:Y:S01]  /*0be0*/  @P0 LDG.E R26, desc[UR4][R10.64+0x12c] ;  /* 0x00012c040a1a0981 */ /* 0x000ea2000c1e1900 */
[----:B----4-:R-:W-:-:S03]  /*0bf0*/  @P2 LOP3.LUT R2, R2, R23, RZ, 0x3c, !PT ;  /* 0x0000001702022212 */ /* 0x010fc600078e3cff */
[----:B------:R-:W4:Y:S01]  /*0c00*/  @P4 LDG.E R23, desc[UR4][R10.64+0xfc] ;  /* 0x0000fc040a174981 */ /* 0x000f22000c1e1900 */
[----:B------:R-:W-:-:S03]  /*0c10*/  @P2 LOP3.LUT R5, R5, R20, RZ, 0x3c, !PT ;  /* 0x0000001405052212 */ /* 0x000fc600078e3cff */
[----:B------:R-:W4:Y:S01]  /*0c20*/  @P4 LDG.E R20, desc[UR4][R10.64+0xf8] ;  /* 0x0000f8040a144981 */ /* 0x000f22000c1e1900 */
[----:B------:R-:W-:Y:S02]  /*0c30*/  @P3 LOP3.LUT R2, R2, R27, RZ, 0x3c, !PT ;  /* 0x0000001b02023212 */ /* 0x000fe400078e3cff */
[----:B------:R-:W-:Y:S01]  /*0c40*/  @P3 LOP3.LUT R4, R4, R25, RZ, 0x3c, !PT ;  /* 0x0000001904043212 */ /* 0x000fe200078e3cff */
[----:B------:R-:W4:Y:S01]  /*0c50*/  @P5 LDG.E R27, desc[UR4][R10.64+0x110] ;  /* 0x000110040a1b5981 */ /* 0x000f22000c1e1900 */
[----:B------:R-:W-:-:S03]  /*0c60*/  @P3 LOP3.LUT R5, R5, R24, RZ, 0x3c, !PT ;  /* 0x0000001805053212 */ /* 0x000fc600078e3cff */
[----:B------:R-:W4:Y:S04]  /*0c70*/  @P5 LDG.E R25, desc[UR4][R10.64+0x108] ;  /* 0x000108040a195981 */ /* 0x000f28000c1e1900 */
        /* <DEDUP_REMOVED lines=19> */
[----:B------:R-:W-:-:S05]  /*0db0*/  VIADD R19, R19, 0x10 ;  /* 0x0000001013137836 */ /* 0x000fca0000000000 */
[----:B------:R-:W-:Y:S02]  /*0dc0*/  ISETP.NE.AND P1, PT, R19, 0x20, PT ;  /* 0x000000201300780c */ /* 0x000fe40003f25270 */
[----:B------:R-:W-:Y:S02]  /*0dd0*/  @P5 LOP3.LUT R3, R3, R18, RZ, 0x3c, !PT ;  /* 0x0000001203035212 */ /* 0x000fe400078e3cff */
[----:B------:R-:W-:Y:S02]  /*0de0*/  @P6 LOP3.LUT R4, R4, R21, RZ, 0x3c, !PT ;  /* 0x0000001504046212 */ /* 0x000fe400078e3cff */
[----:B---3--:R-:W-:-:S04]  /*0df0*/  @P6 LOP3.LUT R3, R3, R22, RZ, 0x3c, !PT ;  /* 0x0000001603036212 */ /* 0x008fc800078e3cff */
[----:B--2---:R-:W-:Y:S02]  /*0e00*/  @P0 LOP3.LUT R3, R3, R26, RZ, 0x3c, !PT ;  /* 0x0000001a03030212 */ /* 0x004fe400078e3cff */
[----:B----4-:R-:W-:Y:S02]  /*0e10*/  @P6 LOP3.LUT R2, R2, R23, RZ, 0x3c, !PT ;  /* 0x0000001702026212 */ /* 0x010fe400078e3cff */
[----:B------:R-:W-:Y:S02]  /*0e20*/  @P6 LOP3.LUT R5, R5, R20, RZ, 0x3c, !PT ;  /* 0x0000001405056212 */ /* 0x000fe400078e3cff */
[----:B------:R-:W-:Y:S02]  /*0e30*/  @P0 LOP3.LUT R2, R2, R27, RZ, 0x3c, !PT ;  /* 0x0000001b02020212 */ /* 0x000fe400078e3cff */
[----:B------:R-:W-:Y:S02]  /*0e40*/  @P0 LOP3.LUT R4, R4, R25, RZ, 0x3c, !PT ;  /* 0x0000001904040212 */ /* 0x000fe400078e3cff */
[----:B------:R-:W-:Y:S01]  /*0e50*/  @P0 LOP3.LUT R5, R5, R24, RZ, 0x3c, !PT ;  /* 0x0000001805050212 */ /* 0x000fe200078e3cff */
[----:B------:R-:W-:Y:S06]  /*0e60*/  @P1 BRA `(.L_x_99) ;  /* 0xfffffff400481947 */ /* 0x000fec000383ffff */
[----:B------:R-:W-:-:S05]  /*0e70*/  VIADD R17, R17, 0x1 ;  /* 0x0000000111117836 */ /* 0x000fca0000000000 */
[----:B------:R-:W-:-:S13]  /*0e80*/  ISETP.NE.AND P0, PT, R17, 0x5, PT ;  /* 0x000000051100780c */ /* 0x000fda0003f05270 */
[----:B------:R-:W-:Y:S05]  /*0e90*/  @P0 BRA `(.L_x_100) ;  /* 0xfffffff400300947 */ /* 0x000fea000383ffff */
[----:B------:R0:W-:Y:S01]  /*0ea0*/  STG.E.64 desc[UR4][R6.64+0x8], R4 ;  /* 0x0000080406007986 */ /* 0x0001e2000c101b04 */
[----:B------:R-:W-:Y:S01]  /*0eb0*/  VIADD R14, R14, 0x1 ;  /* 0x000000010e0e7836 */ /* 0x000fe20000000000 */
[----:B------:R-:W-:Y:S02]  /*0ec0*/  LOP3.LUT R11, R13, 0x3, RZ, 0xc0, !PT ;  /* 0x000000030d0b7812 */ /* 0x000fe400078ec0ff */
[----:B------:R0:W-:Y:S02]  /*0ed0*/  STG.E.64 desc[UR4][R6.64+0x10], R2 ;  /* 0x0000100206007986 */ /* 0x0001e4000c101b04 */
[----:B------:R-:W-:Y:S02]  /*0ee0*/  ISETP.GE.U32.AND P0, PT, R14, R11, PT ;  /* 0x0000000b0e00720c */ /* 0x000fe40003f06070 */
[----:B------:R0:W-:Y:S11]  /*0ef0*/  STG.E desc[UR4][R6.64+0x4], R15 ;  /* 0x0000040f06007986 */ /* 0x0001f6000c101904 */
[----:B------:R-:W-:Y:S05]  /*0f00*/  @!P0 BRA `(.L_x_101) ;  /* 0xfffffff400048947 */ /* 0x000fea000383ffff */
.L_x_98:
[----:B------:R-:W-:Y:S05]  /*0f10*/  BSYNC.RECONVERGENT B1 ;  /* 0x0000000000017941 */ /* 0x000fea0003800200 */
.L_x_97:
[C---:B------:R-:W-:Y:S01]  /*0f20*/  ISETP.GT.U32.AND P0, PT, R13.reuse, 0x3, PT ;  /* 0x000000030d00780c */ /* 0x040fe20003f04070 */
[----:B------:R-:W-:Y:S01]  /*0f30*/  VIADD R12, R12, 0x1 ;  /* 0x000000010c0c7836 */ /* 0x000fe20000000000 */
[--C-:B------:R-:W-:Y:S02]  /*0f40*/  SHF.R.U64 R13, R13, 0x2, R0.reuse ;  /* 0x000000020d0d7819 */ /* 0x100fe40000001200 */
[----:B------:R-:W-:Y:S02]  /*0f50*/  ISETP.GT.U32.AND.EX P0, PT, R0, RZ, PT, P0 ;  /* 0x000000ff0000720c */ /* 0x000fe40003f04100 */
[----:B------:R-:W-:-:S11]  /*0f60*/  SHF.R.U32.HI R0, RZ, 0x2, R0 ;  /* 0x00000002ff007819 */ /* 0x000fd60000011600 */
[----:B------:R-:W-:Y:S05]  /*0f70*/  @P0 BRA `(.L_x_102) ;  /* 0xfffffff000c80947 */ /* 0x000fea000383ffff */
.L_x_96:
[----:B------:R-:W-:Y:S05]  /*0f80*/  BSYNC.RECONVERGENT B0 ;  /* 0x0000000000007941 */ /* 0x000fea0003800200 */
.L_x_95:
[----:B------:R-:W-:Y:S04]  /*0f90*/  STG.E.64 desc[UR4][R6.64+0x18], RZ ;  /* 0x000018ff06007986 */ /* 0x000fe8000c101b04 */
[----:B------:R-:W-:Y:S04]  /*0fa0*/  STG.E desc[UR4][R6.64+0x20], RZ ;  /* 0x000020ff06007986 */ /* 0x000fe8000c101904 */
[----:B------:R-:W-:Y:S01]  /*0fb0*/  STG.E.64 desc[UR4][R6.64+0x28], RZ ;  /* 0x000028ff06007986 */ /* 0x000fe2000c101b04 */
[----:B------:R-:W-:Y:S05]  /*0fc0*/  EXIT ;  /* 0x000000000000794d */ /* 0x000fea0003800000 */
.L_x_103:
        /* <DEDUP_REMOVED lines=11> */
.L_x_109:


//--------------------- .nv.global.init           --------------------------
	.section	.nv.global.init,"aw",@progbits
	.align	4
.nv.global.init:
	.type		mrg32k3aM1SubSeq,@object
	.size		mrg32k3aM1SubSeq,(mrg32k3aM2SubSeq - mrg32k3aM1SubSeq)
mrg32k3aM1SubSeq:
        /*0000*/ 	.byte	0x0b, 0xcc, 0xee, 0x04, 0x73, 0x29, 0x8b, 0x6f, 0xf6, 0x53, 0x03, 0xf6, 0x23, 0xf6, 0xea, 0xda
        /* <DEDUP_REMOVED lines=125> */
	.type		mrg32k3aM2SubSeq,@object
	.size		mrg32k3aM2SubSeq,(mrg32k3aM1 - mrg32k3aM2SubSeq)
mrg32k3aM2SubSeq:
        /* <DEDUP_REMOVED lines=126> */
	.type		mrg32k3aM1,@object
	.size		mrg32k3aM1,(mrg32k3aM1Seq - mrg32k3aM1)
mrg32k3aM1:
        /* <DEDUP_REMOVED lines=144> */
	.type		mrg32k3aM1Seq,@object
	.size		mrg32k3aM1Seq,(mrg32k3aM2 - mrg32k3aM1Seq)
mrg32k3aM1Seq:
        /* <DEDUP_REMOVED lines=144> */
	.type		mrg32k3aM2,@object
	.size		mrg32k3aM2,(mrg32k3aM2Seq - mrg32k3aM2)
mrg32k3aM2:
        /* <DEDUP_REMOVED lines=144> */
	.type		mrg32k3aM2Seq,@object
	.size		mrg32k3aM2Seq,(precalc_xorwow_matrix - mrg32k3aM2Seq)
mrg32k3aM2Seq:
        /* <DEDUP_REMOVED lines=144> */
	.type		precalc_xorwow_matrix,@object
	.size		precalc_xorwow_matrix,(precalc_xorwow_offset_matrix - precalc_xorwow_matrix)
precalc_xorwow_matrix:
        /* <DEDUP_REMOVED lines=6400> */
	.type		precalc_xorwow_offset_matrix,@object
	.size		precalc_xorwow_offset_matrix,(.L_1 - precalc_xorwow_offset_matrix)
precalc_xorwow_offset_matrix:
        /* <DEDUP_REMOVED lines=6400> */
.L_1:


//--------------------- .nv.shared.reserved.0     --------------------------
	.section	.nv.shared.reserved.0,"aw",@nobits
	.weak		__nv_reservedSMEM_offset_0_alias
	.size		__nv_reservedSMEM_offset_0_alias, 0, 64
	.other		__nv_reservedSMEM_offset_0_alias,@"STO_CUDA_RESERVED_SHARED STV_DEFAULT"
__nv_reservedSMEM_offset_0_alias:
	.zero		0
	.zero		64


//--------------------- .nv.constant0.rgamma_kernel --------------------------
	.section	.nv.constant0.rgamma_kernel,"a",@progbits
	.sectionflags	@""
	.align	4
.nv.constant0.rgamma_kernel:
	.zero		932


//--------------------- .nv.constant0.setup_kernel --------------------------
	.section	.nv.constant0.setup_kernel,"a",@progbits
	.sectionflags	@""
	.align	4
.nv.constant0.setup_kernel:
	.zero		916


//--------------------- SYMBOLS --------------------------

	.type		.nv.reservedSmem.offset0,@object
	.size		.nv.reservedSmem.offset0,0x4
